//
// Generated by NVIDIA NVVM Compiler
//
// Compiler Build ID: CL-36424714
// Cuda compilation tools, release 13.0, V13.0.88
// Based on NVVM 20.0.0
//

.version 9.0
.target sm_100
.address_size 64

	// .globl	_Z15gpu_monte_carloPfP17curandStateXORWOW
.global .align 4 .b8 precalc_xorwow_matrix[102400];
.global .align 4 .b8 precalc_xorwow_offset_matrix[102400];
.global .align 4 .b8 mrg32k3aM1[2304];
.global .align 4 .b8 mrg32k3aM2[2304];
.global .align 4 .b8 mrg32k3aM1SubSeq[2016];
.global .align 4 .b8 mrg32k3aM2SubSeq[2016];
.global .align 4 .b8 mrg32k3aM1Seq[2304];
.global .align 4 .b8 mrg32k3aM2Seq[2304];
.const .align 8 .b8 __cr_lgamma_table[72];

.visible .entry _Z15gpu_monte_carloPfP17curandStateXORWOW(
	.param .u64 .ptr .align 1 _Z15gpu_monte_carloPfP17curandStateXORWOW_param_0,
	.param .u64 .ptr .align 1 _Z15gpu_monte_carloPfP17curandStateXORWOW_param_1
)
{
	.reg .pred 	%p<29>;
	.reg .b32 	%r<527>;
	.reg .b32 	%f<28>;
	.reg .b64 	%rd<36>;

	ld.param.u64 	%rd12, [_Z15gpu_monte_carloPfP17curandStateXORWOW_param_0];
	ld.param.u64 	%rd13, [_Z15gpu_monte_carloPfP17curandStateXORWOW_param_1];
	cvta.to.global.u64 	%rd14, %rd13;
	mov.u32 	%r214, %tid.x;
	mov.u32 	%r215, %ntid.x;
	mov.u32 	%r216, %ctaid.x;
	mad.lo.s32 	%r217, %r215, %r216, %r214;
	cvt.u64.u32 	%rd1, %r217;
	mul.wide.u32 	%rd15, %r217, 48;
	add.s64 	%rd2, %rd14, %rd15;
	mov.b32 	%r435, 1593684748;
	mov.b32 	%r218, 832094735;
	st.global.v2.u32 	[%rd2], {%r218, %r435};
	mov.b32 	%r433, -123459836;
	mov.b32 	%r434, 1111207954;
	st.global.v2.u32 	[%rd2+8], {%r434, %r433};
	mov.b32 	%r431, 1476011280;
	mov.b32 	%r432, -589760388;
	st.global.v2.u32 	[%rd2+16], {%r432, %r431};
	setp.eq.s32 	%p1, %r217, 0;
	@%p1 bra 	$L__BB0_42;
	mov.b32 	%r417, 0;
	mov.b32 	%r435, 1593684748;
	mov.b32 	%r434, 1111207954;
	mov.b32 	%r433, -123459836;
	mov.b32 	%r432, -589760388;
	mov.b32 	%r431, 1476011280;
	mov.u64 	%rd33, %rd1;
$L__BB0_2:
	and.b64  	%rd4, %rd33, 3;
	setp.eq.s64 	%p2, %rd4, 0;
	@%p2 bra 	$L__BB0_41;
	mul.wide.u32 	%rd16, %r417, 3200;
	mov.u64 	%rd17, precalc_xorwow_matrix;
	add.s64 	%rd5, %rd17, %rd16;
	cvt.u32.u64 	%r7, %rd4;
	mov.b32 	%r418, 0;
$L__BB0_4:
	mov.b32 	%r431, 0;
	mov.u32 	%r432, %r431;
	mov.u32 	%r433, %r431;
	mov.u32 	%r434, %r431;
	mov.u32 	%r435, %r431;
	mov.u32 	%r424, %r431;
$L__BB0_5:
	mul.wide.u32 	%rd18, %r424, 4;
	add.s64 	%rd19, %rd2, %rd18;
	ld.global.u32 	%r15, [%rd19+4];
	shl.b32 	%r16, %r424, 5;
	mov.b32 	%r430, 0;
$L__BB0_6:
	.pragma "nounroll";
	shr.u32 	%r228, %r15, %r430;
	and.b32  	%r229, %r228, 1;
	setp.eq.b32 	%p3, %r229, 1;
	not.pred 	%p4, %p3;
	add.s32 	%r230, %r16, %r430;
	mul.lo.s32 	%r231, %r230, 5;
	mul.wide.u32 	%rd20, %r231, 4;
	add.s64 	%rd6, %rd5, %rd20;
	@%p4 bra 	$L__BB0_8;
	ld.global.u32 	%r232, [%rd6];
	xor.b32  	%r435, %r435, %r232;
	ld.global.u32 	%r233, [%rd6+4];
	xor.b32  	%r434, %r434, %r233;
	ld.global.u32 	%r234, [%rd6+8];
	xor.b32  	%r433, %r433, %r234;
	ld.global.u32 	%r235, [%rd6+12];
	xor.b32  	%r432, %r432, %r235;
	ld.global.u32 	%r236, [%rd6+16];
	xor.b32  	%r431, %r431, %r236;
$L__BB0_8:
	and.b32  	%r238, %r228, 2;
	setp.eq.s32 	%p5, %r238, 0;
	@%p5 bra 	$L__BB0_10;
	ld.global.u32 	%r239, [%rd6+20];
	xor.b32  	%r435, %r435, %r239;
	ld.global.u32 	%r240, [%rd6+24];
	xor.b32  	%r434, %r434, %r240;
	ld.global.u32 	%r241, [%rd6+28];
	xor.b32  	%r433, %r433, %r241;
	ld.global.u32 	%r242, [%rd6+32];
	xor.b32  	%r432, %r432, %r242;
	ld.global.u32 	%r243, [%rd6+36];
	xor.b32  	%r431, %r431, %r243;
$L__BB0_10:
	and.b32  	%r245, %r228, 4;
	setp.eq.s32 	%p6, %r245, 0;
	@%p6 bra 	$L__BB0_12;
	ld.global.u32 	%r246, [%rd6+40];
	xor.b32  	%r435, %r435, %r246;
	ld.global.u32 	%r247, [%rd6+44];
	xor.b32  	%r434, %r434, %r247;
	ld.global.u32 	%r248, [%rd6+48];
	xor.b32  	%r433, %r433, %r248;
	ld.global.u32 	%r249, [%rd6+52];
	xor.b32  	%r432, %r432, %r249;
	ld.global.u32 	%r250, [%rd6+56];
	xor.b32  	%r431, %r431, %r250;
$L__BB0_12:
	and.b32  	%r252, %r228, 8;
	setp.eq.s32 	%p7, %r252, 0;
	@%p7 bra 	$L__BB0_14;
	ld.global.u32 	%r253, [%rd6+60];
	xor.b32  	%r435, %r435, %r253;
	ld.global.u32 	%r254, [%rd6+64];
	xor.b32  	%r434, %r434, %r254;
	ld.global.u32 	%r255, [%rd6+68];
	xor.b32  	%r433, %r433, %r255;
	ld.global.u32 	%r256, [%rd6+72];
	xor.b32  	%r432, %r432, %r256;
	ld.global.u32 	%r257, [%rd6+76];
	xor.b32  	%r431, %r431, %r257;
$L__BB0_14:
	and.b32  	%r259, %r228, 16;
	setp.eq.s32 	%p8, %r259, 0;
	@%p8 bra 	$L__BB0_16;
	ld.global.u32 	%r260, [%rd6+80];
	xor.b32  	%r435, %r435, %r260;
	ld.global.u32 	%r261, [%rd6+84];
	xor.b32  	%r434, %r434, %r261;
	ld.global.u32 	%r262, [%rd6+88];
	xor.b32  	%r433, %r433, %r262;
	ld.global.u32 	%r263, [%rd6+92];
	xor.b32  	%r432, %r432, %r263;
	ld.global.u32 	%r264, [%rd6+96];
	xor.b32  	%r431, %r431, %r264;
$L__BB0_16:
	and.b32  	%r266, %r228, 32;
	setp.eq.s32 	%p9, %r266, 0;
	@%p9 bra 	$L__BB0_18;
	ld.global.u32 	%r267, [%rd6+100];
	xor.b32  	%r435, %r435, %r267;
	ld.global.u32 	%r268, [%rd6+104];
	xor.b32  	%r434, %r434, %r268;
	ld.global.u32 	%r269, [%rd6+108];
	xor.b32  	%r433, %r433, %r269;
	ld.global.u32 	%r270, [%rd6+112];
	xor.b32  	%r432, %r432, %r270;
	ld.global.u32 	%r271, [%rd6+116];
	xor.b32  	%r431, %r431, %r271;
$L__BB0_18:
	and.b32  	%r273, %r228, 64;
	setp.eq.s32 	%p10, %r273, 0;
	@%p10 bra 	$L__BB0_20;
	ld.global.u32 	%r274, [%rd6+120];
	xor.b32  	%r435, %r435, %r274;
	ld.global.u32 	%r275, [%rd6+124];
	xor.b32  	%r434, %r434, %r275;
	ld.global.u32 	%r276, [%rd6+128];
	xor.b32  	%r433, %r433, %r276;
	ld.global.u32 	%r277, [%rd6+132];
	xor.b32  	%r432, %r432, %r277;
	ld.global.u32 	%r278, [%rd6+136];
	xor.b32  	%r431, %r431, %r278;
$L__BB0_20:
	and.b32  	%r280, %r228, 128;
	setp.eq.s32 	%p11, %r280, 0;
	@%p11 bra 	$L__BB0_22;
	ld.global.u32 	%r281, [%rd6+140];
	xor.b32  	%r435, %r435, %r281;
	ld.global.u32 	%r282, [%rd6+144];
	xor.b32  	%r434, %r434, %r282;
	ld.global.u32 	%r283, [%rd6+148];
	xor.b32  	%r433, %r433, %r283;
	ld.global.u32 	%r284, [%rd6+152];
	xor.b32  	%r432, %r432, %r284;
	ld.global.u32 	%r285, [%rd6+156];
	xor.b32  	%r431, %r431, %r285;
$L__BB0_22:
	and.b32  	%r287, %r228, 256;
	setp.eq.s32 	%p12, %r287, 0;
	@%p12 bra 	$L__BB0_24;
	ld.global.u32 	%r288, [%rd6+160];
	xor.b32  	%r435, %r435, %r288;
	ld.global.u32 	%r289, [%rd6+164];
	xor.b32  	%r434, %r434, %r289;
	ld.global.u32 	%r290, [%rd6+168];
	xor.b32  	%r433, %r433, %r290;
	ld.global.u32 	%r291, [%rd6+172];
	xor.b32  	%r432, %r432, %r291;
	ld.global.u32 	%r292, [%rd6+176];
	xor.b32  	%r431, %r431, %r292;
$L__BB0_24:
	and.b32  	%r294, %r228, 512;
	setp.eq.s32 	%p13, %r294, 0;
	@%p13 bra 	$L__BB0_26;
	ld.global.u32 	%r295, [%rd6+180];
	xor.b32  	%r435, %r435, %r295;
	ld.global.u32 	%r296, [%rd6+184];
	xor.b32  	%r434, %r434, %r296;
	ld.global.u32 	%r297, [%rd6+188];
	xor.b32  	%r433, %r433, %r297;
	ld.global.u32 	%r298, [%rd6+192];
	xor.b32  	%r432, %r432, %r298;
	ld.global.u32 	%r299, [%rd6+196];
	xor.b32  	%r431, %r431, %r299;
$L__BB0_26:
	and.b32  	%r301, %r228, 1024;
	setp.eq.s32 	%p14, %r301, 0;
	@%p14 bra 	$L__BB0_28;
	ld.global.u32 	%r302, [%rd6+200];
	xor.b32  	%r435, %r435, %r302;
	ld.global.u32 	%r303, [%rd6+204];
	xor.b32  	%r434, %r434, %r303;
	ld.global.u32 	%r304, [%rd6+208];
	xor.b32  	%r433, %r433, %r304;
	ld.global.u32 	%r305, [%rd6+212];
	xor.b32  	%r432, %r432, %r305;
	ld.global.u32 	%r306, [%rd6+216];
	xor.b32  	%r431, %r431, %r306;
$L__BB0_28:
	and.b32  	%r308, %r228, 2048;
	setp.eq.s32 	%p15, %r308, 0;
	@%p15 bra 	$L__BB0_30;
	ld.global.u32 	%r309, [%rd6+220];
	xor.b32  	%r435, %r435, %r309;
	ld.global.u32 	%r310, [%rd6+224];
	xor.b32  	%r434, %r434, %r310;
	ld.global.u32 	%r311, [%rd6+228];
	xor.b32  	%r433, %r433, %r311;
	ld.global.u32 	%r312, [%rd6+232];
	xor.b32  	%r432, %r432, %r312;
	ld.global.u32 	%r313, [%rd6+236];
	xor.b32  	%r431, %r431, %r313;
$L__BB0_30:
	and.b32  	%r315, %r228, 4096;
	setp.eq.s32 	%p16, %r315, 0;
	@%p16 bra 	$L__BB0_32;
	ld.global.u32 	%r316, [%rd6+240];
	xor.b32  	%r435, %r435, %r316;
	ld.global.u32 	%r317, [%rd6+244];
	xor.b32  	%r434, %r434, %r317;
	ld.global.u32 	%r318, [%rd6+248];
	xor.b32  	%r433, %r433, %r318;
	ld.global.u32 	%r319, [%rd6+252];
	xor.b32  	%r432, %r432, %r319;
	ld.global.u32 	%r320, [%rd6+256];
	xor.b32  	%r431, %r431, %r320;
$L__BB0_32:
	and.b32  	%r322, %r228, 8192;
	setp.eq.s32 	%p17, %r322, 0;
	@%p17 bra 	$L__BB0_34;
	ld.global.u32 	%r323, [%rd6+260];
	xor.b32  	%r435, %r435, %r323;
	ld.global.u32 	%r324, [%rd6+264];
	xor.b32  	%r434, %r434, %r324;
	ld.global.u32 	%r325, [%rd6+268];
	xor.b32  	%r433, %r433, %r325;
	ld.global.u32 	%r326, [%rd6+272];
	xor.b32  	%r432, %r432, %r326;
	ld.global.u32 	%r327, [%rd6+276];
	xor.b32  	%r431, %r431, %r327;
$L__BB0_34:
	and.b32  	%r329, %r228, 16384;
	setp.eq.s32 	%p18, %r329, 0;
	@%p18 bra 	$L__BB0_36;
	ld.global.u32 	%r330, [%rd6+280];
	xor.b32  	%r435, %r435, %r330;
	ld.global.u32 	%r331, [%rd6+284];
	xor.b32  	%r434, %r434, %r331;
	ld.global.u32 	%r332, [%rd6+288];
	xor.b32  	%r433, %r433, %r332;
	ld.global.u32 	%r333, [%rd6+292];
	xor.b32  	%r432, %r432, %r333;
	ld.global.u32 	%r334, [%rd6+296];
	xor.b32  	%r431, %r431, %r334;
$L__BB0_36:
	and.b32  	%r336, %r228, 32768;
	setp.eq.s32 	%p19, %r336, 0;
	@%p19 bra 	$L__BB0_38;
	ld.global.u32 	%r337, [%rd6+300];
	xor.b32  	%r435, %r435, %r337;
	ld.global.u32 	%r338, [%rd6+304];
	xor.b32  	%r434, %r434, %r338;
	ld.global.u32 	%r339, [%rd6+308];
	xor.b32  	%r433, %r433, %r339;
	ld.global.u32 	%r340, [%rd6+312];
	xor.b32  	%r432, %r432, %r340;
	ld.global.u32 	%r341, [%rd6+316];
	xor.b32  	%r431, %r431, %r341;
$L__BB0_38:
	add.s32 	%r430, %r430, 16;
	setp.ne.s32 	%p20, %r430, 32;
	@%p20 bra 	$L__BB0_6;
	mad.lo.s32 	%r342, %r424, -31, %r16;
	add.s32 	%r424, %r342, 1;
	setp.ne.s32 	%p21, %r424, 5;
	@%p21 bra 	$L__BB0_5;
	st.global.u32 	[%rd2+4], %r435;
	st.global.u32 	[%rd2+8], %r434;
	st.global.u32 	[%rd2+12], %r433;
	st.global.u32 	[%rd2+16], %r432;
	st.global.u32 	[%rd2+20], %r431;
	add.s32 	%r418, %r418, 1;
	setp.lt.u32 	%p22, %r418, %r7;
	@%p22 bra 	$L__BB0_4;
$L__BB0_41:
	shr.u64 	%rd7, %rd33, 2;
	add.s32 	%r417, %r417, 1;
	setp.gt.u64 	%p23, %rd33, 3;
	mov.u64 	%rd33, %rd7;
	@%p23 bra 	$L__BB0_2;
$L__BB0_42:
	mov.b32 	%r344, 0;
	st.global.v2.u32 	[%rd2+24], {%r344, %r344};
	st.global.u32 	[%rd2+32], %r344;
	mov.b64 	%rd35, 0;
	st.global.u64 	[%rd2+40], %rd35;
	mov.b32 	%r521, 832457172;
	mov.b64 	%rd34, 1000000;
$L__BB0_43:
	shr.u32 	%r345, %r435, 2;
	xor.b32  	%r346, %r345, %r435;
	shl.b32 	%r347, %r431, 4;
	shl.b32 	%r348, %r346, 1;
	xor.b32  	%r349, %r348, %r347;
	xor.b32  	%r350, %r349, %r346;
	xor.b32  	%r351, %r350, %r431;
	shr.u32 	%r352, %r434, 2;
	xor.b32  	%r353, %r352, %r434;
	shl.b32 	%r354, %r351, 4;
	shl.b32 	%r355, %r353, 1;
	xor.b32  	%r356, %r355, %r354;
	xor.b32  	%r357, %r356, %r353;
	xor.b32  	%r358, %r357, %r351;
	shr.u32 	%r359, %r433, 2;
	xor.b32  	%r360, %r359, %r433;
	shl.b32 	%r361, %r358, 4;
	shl.b32 	%r362, %r360, 1;
	xor.b32  	%r363, %r362, %r361;
	xor.b32  	%r364, %r363, %r360;
	xor.b32  	%r365, %r364, %r358;
	shr.u32 	%r366, %r432, 2;
	xor.b32  	%r367, %r366, %r432;
	shl.b32 	%r368, %r365, 4;
	shl.b32 	%r369, %r367, 1;
	xor.b32  	%r370, %r369, %r368;
	xor.b32  	%r371, %r370, %r367;
	xor.b32  	%r435, %r371, %r365;
	shr.u32 	%r372, %r431, 2;
	xor.b32  	%r373, %r372, %r431;
	shl.b32 	%r374, %r435, 4;
	shl.b32 	%r375, %r373, 1;
	xor.b32  	%r376, %r375, %r374;
	xor.b32  	%r377, %r376, %r373;
	xor.b32  	%r434, %r377, %r435;
	shr.u32 	%r378, %r351, 2;
	xor.b32  	%r379, %r378, %r351;
	shl.b32 	%r380, %r434, 4;
	shl.b32 	%r381, %r379, 1;
	xor.b32  	%r382, %r381, %r380;
	xor.b32  	%r383, %r382, %r379;
	xor.b32  	%r433, %r383, %r434;
	shr.u32 	%r384, %r358, 2;
	xor.b32  	%r385, %r384, %r358;
	shl.b32 	%r386, %r433, 4;
	shl.b32 	%r387, %r385, 1;
	xor.b32  	%r388, %r387, %r386;
	xor.b32  	%r389, %r388, %r385;
	xor.b32  	%r432, %r389, %r433;
	shr.u32 	%r390, %r365, 2;
	xor.b32  	%r391, %r390, %r365;
	shl.b32 	%r392, %r432, 4;
	shl.b32 	%r393, %r391, 1;
	xor.b32  	%r394, %r393, %r392;
	xor.b32  	%r395, %r394, %r391;
	xor.b32  	%r431, %r395, %r432;
	add.s32 	%r396, %r521, %r431;
	add.s32 	%r397, %r351, %r521;
	cvt.rn.f32.u32 	%f1, %r397;
	fma.rn.f32 	%f2, %f1, 0f2F800000, 0f2F000000;
	add.s32 	%r398, %r521, %r358;
	add.s32 	%r399, %r398, 362437;
	cvt.rn.f32.u32 	%f3, %r399;
	fma.rn.f32 	%f4, %f3, 0f2F800000, 0f2F000000;
	mul.f32 	%f5, %f4, %f4;
	fma.rn.f32 	%f6, %f2, %f2, %f5;
	setp.le.f32 	%p24, %f6, 0f3F800000;
	selp.u64 	%rd23, 1, 0, %p24;
	add.s64 	%rd24, %rd35, %rd23;
	add.s32 	%r400, %r521, %r365;
	add.s32 	%r401, %r400, 724874;
	cvt.rn.f32.u32 	%f7, %r401;
	fma.rn.f32 	%f8, %f7, 0f2F800000, 0f2F000000;
	add.s32 	%r402, %r521, %r435;
	add.s32 	%r403, %r402, 1087311;
	cvt.rn.f32.u32 	%f9, %r403;
	fma.rn.f32 	%f10, %f9, 0f2F800000, 0f2F000000;
	mul.f32 	%f11, %f10, %f10;
	fma.rn.f32 	%f12, %f8, %f8, %f11;
	setp.le.f32 	%p25, %f12, 0f3F800000;
	selp.u64 	%rd25, 1, 0, %p25;
	add.s64 	%rd26, %rd24, %rd25;
	add.s32 	%r404, %r521, %r434;
	add.s32 	%r405, %r404, 1449748;
	cvt.rn.f32.u32 	%f13, %r405;
	fma.rn.f32 	%f14, %f13, 0f2F800000, 0f2F000000;
	add.s32 	%r406, %r521, %r433;
	add.s32 	%r407, %r406, 1812185;
	cvt.rn.f32.u32 	%f15, %r407;
	fma.rn.f32 	%f16, %f15, 0f2F800000, 0f2F000000;
	mul.f32 	%f17, %f16, %f16;
	fma.rn.f32 	%f18, %f14, %f14, %f17;
	setp.le.f32 	%p26, %f18, 0f3F800000;
	selp.u64 	%rd27, 1, 0, %p26;
	add.s64 	%rd28, %rd26, %rd27;
	add.s32 	%r408, %r521, %r432;
	add.s32 	%r409, %r408, 2174622;
	cvt.rn.f32.u32 	%f19, %r409;
	fma.rn.f32 	%f20, %f19, 0f2F800000, 0f2F000000;
	add.s32 	%r410, %r396, 2537059;
	cvt.rn.f32.u32 	%f21, %r410;
	fma.rn.f32 	%f22, %f21, 0f2F800000, 0f2F000000;
	mul.f32 	%f23, %f22, %f22;
	fma.rn.f32 	%f24, %f20, %f20, %f23;
	setp.le.f32 	%p27, %f24, 0f3F800000;
	selp.u64 	%rd29, 1, 0, %p27;
	add.s64 	%rd35, %rd28, %rd29;
	add.s32 	%r521, %r521, 2899496;
	add.s64 	%rd34, %rd34, -4;
	setp.ne.s64 	%p28, %rd34, 0;
	@%p28 bra 	$L__BB0_43;
	st.global.v2.u32 	[%rd2+8], {%r434, %r433};
	st.global.v2.u32 	[%rd2+16], {%r432, %r431};
	mov.b32 	%r411, -143378289;
	st.global.v2.u32 	[%rd2], {%r411, %r435};
	cvta.to.global.u64 	%rd30, %rd12;
	cvt.rn.f32.u64 	%f25, %rd35;
	div.rn.f32 	%f26, %f25, 0f49742400;
	mul.f32 	%f27, %f26, 0f40800000;
	shl.b64 	%rd31, %rd1, 2;
	add.s64 	%rd32, %rd30, %rd31;
	st.global.f32 	[%rd32], %f27;
	ret;

}


// ===== COMPILED SASS (sm_100) =====

	.target	sm_100

	.elftype	@"ET_EXEC"


//--------------------- .note.nv.tkinfo           --------------------------
	.section	.note.nv.tkinfo,"",@"SHT_NOTE"
	.sectionflags	@"SHF_NOTE_NV_TKINFO"
	.tkinfo
        /*0018*/ 	.word	0x00000002
        /*0030*/ 	.string	""
        /*0030*/ 	.string	"ptxas"
        /*0030*/ 	.string	"Cuda compilation tools, release 13.0, V13.0.88"
        /*0030*/ 	.string	"Build cuda_13.0.r13.0/compiler.36424714_0"
        /*0030*/ 	.string	"-arch sm_100 -m 64 "



//--------------------- .note.nv.cuinfo           --------------------------
	.section	.note.nv.cuinfo,"",@"SHT_NOTE"
	.sectionflags	@"SHF_NOTE_NV_CUINFO"
        /*0018*/ 	.short	0x0002
        /*001a*/ 	.short	0x0064
        /*001c*/ 	.short	0x0082
	.zero		2


//--------------------- .nv.info                  --------------------------
	.section	.nv.info,"",@"SHT_CUDA_INFO"
	.align	4


	//----- nvinfo : EIATTR_REGCOUNT
	.align		4
        /*0000*/ 	.byte	0x04, 0x2f
        /*0002*/ 	.short	(.L_10 - .L_9)
	.align		4
.L_9:
        /*0004*/ 	.word	index@(_Z15gpu_monte_carloPfP17curandStateXORWOW)
        /*0008*/ 	.word	0x0000001f


	//----- nvinfo : EIATTR_FRAME_SIZE
	.align		4
.L_10:
        /*000c*/ 	.byte	0x04, 0x11
        /*000e*/ 	.short	(.L_12 - .L_11)
	.align		4
.L_11:
        /*0010*/ 	.word	index@($__internal_0_$__cuda_sm3x_div_rn_noftz_f32_slowpath)
        /*0014*/ 	.word	0x00000000


	//----- nvinfo : EIATTR_FRAME_SIZE
	.align		4
.L_12:
        /*0018*/ 	.byte	0x04, 0x11
        /*001a*/ 	.short	(.L_14 - .L_13)
	.align		4
.L_13:
        /*001c*/ 	.word	index@(_Z15gpu_monte_carloPfP17curandStateXORWOW)
        /*0020*/ 	.word	0x00000000


	//----- nvinfo : EIATTR_MIN_STACK_SIZE
	.align		4
.L_14:
        /*0024*/ 	.byte	0x04, 0x12
        /*0026*/ 	.short	(.L_16 - .L_15)
	.align		4
.L_15:
        /*0028*/ 	.word	index@(_Z15gpu_monte_carloPfP17curandStateXORWOW)
        /*002c*/ 	.word	0x00000000
.L_16:


//--------------------- .nv.compat                --------------------------
	.section	.nv.compat,"",@"SHT_CUDA_COMPAT_INFO"
	.align	4
        /*0000*/ 	.byte	0x02, 0x09, 0x00, 0x00, 0x02, 0x02, 0x01, 0x00, 0x02, 0x05, 0x05, 0x00, 0x03, 0x07, 0x01, 0x01
        /*0010*/ 	.byte	0x02, 0x03, 0x00, 0x00, 0x02, 0x06, 0x01, 0x00, 0x04, 0x0b, 0x08, 0x00, 0x01, 0x00, 0x00, 0x00
        /*0020*/ 	.byte	0x00, 0x00, 0x00, 0x00


//--------------------- .nv.info._Z15gpu_monte_carloPfP17curandStateXORWOW --------------------------
	.section	.nv.info._Z15gpu_monte_carloPfP17curandStateXORWOW,"",@"SHT_CUDA_INFO"
	.sectionflags	@""
	.align	4


	//----- nvinfo : EIATTR_CUDA_API_VERSION
	.align		4
        /*0000*/ 	.byte	0x04, 0x37
        /*0002*/ 	.short	(.L_18 - .L_17)
.L_17:
        /*0004*/ 	.word	0x00000082


	//----- nvinfo : EIATTR_KPARAM_INFO
	.align		4
.L_18:
        /*0008*/ 	.byte	0x04, 0x17
        /*000a*/ 	.short	(.L_20 - .L_19)
.L_19:
        /*000c*/ 	.word	0x00000000
        /*0010*/ 	.short	0x0001
        /*0012*/ 	.short	0x0008
        /*0014*/ 	.byte	0x00, 0xf5, 0x21, 0x00


	//----- nvinfo : EIATTR_KPARAM_INFO
	.align		4
.L_20:
        /*0018*/ 	.byte	0x04, 0x17
        /*001a*/ 	.short	(.L_22 - .L_21)
.L_21:
        /*001c*/ 	.word	0x00000000
        /*0020*/ 	.short	0x0000
        /*0022*/ 	.short	0x0000
        /*0024*/ 	.byte	0x00, 0xf5, 0x21, 0x00


	//----- nvinfo : EIATTR_SPARSE_MMA_MASK
	.align		4
.L_22:
        /*0028*/ 	.byte	0x03, 0x50
        /*002a*/ 	.short	0x0000


	//----- nvinfo : EIATTR_MAXREG_COUNT
	.align		4
        /*002c*/ 	.byte	0x03, 0x1b
        /*002e*/ 	.short	0x00ff


	//----- nvinfo : EIATTR_MERCURY_ISA_VERSION
	.align		4
        /*0030*/ 	.byte	0x03, 0x5f
        /*0032*/ 	.short	0x0101


	//----- nvinfo : EIATTR_VRC_CTA_INIT_COUNT
	.align		4
        /*0034*/ 	.byte	0x02, 0x4a
	.zero		1
	.zero		1


	//----- nvinfo : EIATTR_EXIT_INSTR_OFFSETS
	.align		4
        /*0038*/ 	.byte	0x04, 0x1c
        /*003a*/ 	.short	(.L_24 - .L_23)


	//   ....[0]....
.L_23:
        /*003c*/ 	.word	0x00001790


	//----- nvinfo : EIATTR_CRS_STACK_SIZE
	.align		4
.L_24:
        /*0040*/ 	.byte	0x04, 0x1e
        /*0042*/ 	.short	(.L_26 - .L_25)
.L_25:
        /*0044*/ 	.word	0x00000000


	//----- nvinfo : EIATTR_CBANK_PARAM_SIZE
	.align		4
.L_26:
        /*0048*/ 	.byte	0x03, 0x19
        /*004a*/ 	.short	0x0010


	//----- nvinfo : EIATTR_PARAM_CBANK
	.align		4
        /*004c*/ 	.byte	0x04, 0x0a
        /*004e*/ 	.short	(.L_28 - .L_27)
	.align		4
.L_27:
        /*0050*/ 	.word	index@(.nv.constant0._Z15gpu_monte_carloPfP17curandStateXORWOW)
        /*0054*/ 	.short	0x0380
        /*0056*/ 	.short	0x0010


	//----- nvinfo : EIATTR_SW_WAR
	.align		4
.L_28:
        /*0058*/ 	.byte	0x04, 0x36
        /*005a*/ 	.short	(.L_30 - .L_29)
.L_29:
        /*005c*/ 	.word	0x00000008
.L_30:


//--------------------- .nv.callgraph             --------------------------
	.section	.nv.callgraph,"",@"SHT_CUDA_CALLGRAPH"
	.align	4
	.sectionentsize	8
	.align		4
        /*0000*/ 	.word	0x00000000
	.align		4
        /*0004*/ 	.word	0xffffffff
	.align		4
        /*0008*/ 	.word	0x00000000
	.align		4
        /*000c*/ 	.word	0xfffffffe
	.align		4
        /*0010*/ 	.word	0x00000000
	.align		4
        /*0014*/ 	.word	0xfffffffd
	.align		4
        /*0018*/ 	.word	0x00000000
	.align		4
        /*001c*/ 	.word	0xfffffffc


//--------------------- .nv.constant4             --------------------------
	.section	.nv.constant4,"a",@progbits
	.align	8
	.align		8
.nv.constant4:
        /*0000*/ 	.dword	precalc_xorwow_matrix
	.align		8
        /*0008*/ 	.dword	precalc_xorwow_offset_matrix
	.align		8
        /*0010*/ 	.dword	mrg32k3aM1
	.align		8
        /*0018*/ 	.dword	mrg32k3aM2
	.align		8
        /*0020*/ 	.dword	mrg32k3aM1SubSeq
	.align		8
        /*0028*/ 	.dword	mrg32k3aM2SubSeq
	.align		8
        /*0030*/ 	.dword	mrg32k3aM1Seq
	.align		8
        /*0038*/ 	.dword	mrg32k3aM2Seq


//--------------------- .nv.constant3             --------------------------
	.section	.nv.constant3,"a",@progbits
	.align	8
.nv.constant3:
	.type		__cr_lgamma_table,@object
	.size		__cr_lgamma_table,(.L_8 - __cr_lgamma_table)
__cr_lgamma_table:
        /*0000*/ 	.byte	0x00, 0x00, 0x00, 0x00, 0x00, 0x00, 0x00, 0x00, 0x00, 0x00, 0x00, 0x00, 0x00, 0x00, 0x00, 0x00
        /*0010*/ 	.byte	0xef, 0x39, 0xfa, 0xfe, 0x42, 0x2e, 0xe6, 0x3f, 0x02, 0x20, 0x2a, 0xfa, 0x0b, 0xab, 0xfc, 0x3f
        /*0020*/ 	.byte	0xf9, 0x2c, 0x92, 0x7c, 0xa7, 0x6c, 0x09, 0x40, 0xc9, 0x79, 0x44, 0x3c, 0x64, 0x26, 0x13, 0x40
        /*0030*/ 	.byte	0xca, 0x01, 0xcf, 0x3a, 0x27, 0x51, 0x1a, 0x40, 0x30, 0xcc, 0x2d, 0xf3, 0xe1, 0x0c, 0x21, 0x40
        /*0040*/ 	.byte	0x0d, 0xb7, 0xfc, 0x82, 0x8e, 0x35, 0x25, 0x40
.L_8:


//--------------------- .text._Z15gpu_monte_carloPfP17curandStateXORWOW --------------------------
	.section	.text._Z15gpu_monte_carloPfP17curandStateXORWOW,"ax",@progbits
	.align	128
        .global         _Z15gpu_monte_carloPfP17curandStateXORWOW
        .type           _Z15gpu_monte_carloPfP17curandStateXORWOW,@function
        .size           _Z15gpu_monte_carloPfP17curandStateXORWOW,(.L_x_24 - _Z15gpu_monte_carloPfP17curandStateXORWOW)
        .other          _Z15gpu_monte_carloPfP17curandStateXORWOW,@"STO_CUDA_ENTRY STV_DEFAULT"
_Z15gpu_monte_carloPfP17curandStateXORWOW:
.text._Z15gpu_monte_carloPfP17curandStateXORWOW:
[----:B------:R-:W-:Y:S01]  /*0000*/  LDC R1, c[0x0][0x37c] ;  /* 0x0000df00ff017b82 */ /* 0x000fe20000000800 */
[----:B------:R-:W0:Y:S07]  /*0010*/  S2R R12, SR_TID.X ;  /* 0x00000000000c7919 */ /* 0x000e2e0000002100 */
[----:B------:R-:W1:Y:S01]  /*0020*/  LDC.64 R8, c[0x0][0x388] ;  /* 0x0000e200ff087b82 */ /* 0x000e620000000a00 */
[----:B------:R-:W0:Y:S01]  /*0030*/  LDCU UR4, c[0x0][0x360] ;  /* 0x00006c00ff0477ac */ /* 0x000e220008000800 */
[----:B------:R-:W-:Y:S01]  /*0040*/  IMAD.MOV.U32 R10, RZ, RZ, 0x3198c20f ;  /* 0x3198c20fff0a7424 */ /* 0x000fe200078e00ff */
[----:B------:R-:W0:Y:S01]  /*0050*/  S2R R3, SR_CTAID.X ;  /* 0x0000000000037919 */ /* 0x000e220000002500 */
[----:B------:R-:W-:Y:S01]  /*0060*/  IMAD.MOV.U32 R11, RZ, RZ, 0x5efdb30c ;  /* 0x5efdb30cff0b7424 */ /* 0x000fe200078e00ff */
[----:B------:R-:W2:Y:S01]  /*0070*/  LDCU.64 UR6, c[0x0][0x358] ;  /* 0x00006b00ff0677ac */ /* 0x000ea20008000a00 */
[----:B------:R-:W-:Y:S01]  /*0080*/  IMAD.MOV.U32 R14, RZ, RZ, 0x423bb012 ;  /* 0x423bb012ff0e7424 */ /* 0x000fe200078e00ff */
[----:B------:R-:W-:Y:S01]  /*0090*/  BSSY.RECONVERGENT B0, `(.L_x_0) ;  /* 0x00000ea000007945 */ /* 0x000fe20003800200 */
[----:B------:R-:W-:-:S02]  /*00a0*/  IMAD.MOV.U32 R15, RZ, RZ, -0x75bd8fc ;  /* 0xf8a42704ff0f7424 */ /* 0x000fc400078e00ff */
[----:B------:R-:W-:Y:S02]  /*00b0*/  IMAD.MOV.U32 R16, RZ, RZ, -0x23270784 ;  /* 0xdcd8f87cff107424 */ /* 0x000fe400078e00ff */
[----:B------:R-:W-:Y:S02]  /*00c0*/  IMAD.MOV.U32 R17, RZ, RZ, 0x57fa2510 ;  /* 0x57fa2510ff117424 */ /* 0x000fe400078e00ff */
[----:B------:R-:W-:Y:S02]  /*00d0*/  IMAD.MOV.U32 R7, RZ, RZ, 0x5efdb30c ;  /* 0x5efdb30cff077424 */ /* 0x000fe400078e00ff */
[----:B------:R-:W-:Y:S02]  /*00e0*/  IMAD.MOV.U32 R5, RZ, RZ, -0x75bd8fc ;  /* 0xf8a42704ff057424 */ /* 0x000fe400078e00ff */
[----:B------:R-:W-:Y:S02]  /*00f0*/  IMAD.MOV.U32 R4, RZ, RZ, 0x423bb012 ;  /* 0x423bb012ff047424 */ /* 0x000fe400078e00ff */
[----:B------:R-:W-:-:S02]  /*0100*/  IMAD.MOV.U32 R2, RZ, RZ, -0x23270784 ;  /* 0xdcd8f87cff027424 */ /* 0x000fc400078e00ff */
[----:B0-----:R-:W-:Y:S02]  /*0110*/  IMAD R12, R3, UR4, R12 ;  /* 0x00000004030c7c24 */ /* 0x001fe4000f8e020c */
[----:B------:R-:W-:Y:S02]  /*0120*/  IMAD.MOV.U32 R3, RZ, RZ, 0x57fa2510 ;  /* 0x57fa2510ff037424 */ /* 0x000fe400078e00ff */
[C---:B-1----:R-:W-:Y:S01]  /*0130*/  IMAD.WIDE.U32 R8, R12.reuse, 0x30, R8 ;  /* 0x000000300c087825 */ /* 0x042fe200078e0008 */
[----:B------:R-:W-:-:S04]  /*0140*/  ISETP.NE.AND P0, PT, R12, RZ, PT ;  /* 0x000000ff0c00720c */ /* 0x000fc80003f05270 */
[----:B--2---:R0:W-:Y:S04]  /*0150*/  STG.E.64 desc[UR6][R8.64], R10 ;  /* 0x0000000a08007986 */ /* 0x0041e8000c101b06 */
[----:B------:R0:W-:Y:S04]  /*0160*/  STG.E.64 desc[UR6][R8.64+0x8], R14 ;  /* 0x0000080e08007986 */ /* 0x0001e8000c101b06 */
[----:B------:R0:W-:Y:S01]  /*0170*/  STG.E.64 desc[UR6][R8.64+0x10], R16 ;  /* 0x0000101008007986 */ /* 0x0001e2000c101b06 */
[----:B------:R-:W-:Y:S05]  /*0180*/  @!P0 BRA `(.L_x_1) ;  /* 0x0000000c00688947 */ /* 0x000fea0003800000 */
[----:B------:R-:W-:Y:S02]  /*0190*/  IMAD.MOV.U32 R0, RZ, RZ, RZ ;  /* 0x000000ffff007224 */ /* 0x000fe400078e00ff */
[----:B------:R-:W-:Y:S02]  /*01a0*/  IMAD.MOV.U32 R6, RZ, RZ, R12 ;  /* 0x000000ffff067224 */ /* 0x000fe400078e000c */
[----:B------:R-:W-:Y:S02]  /*01b0*/  IMAD.MOV.U32 R13, RZ, RZ, RZ ;  /* 0x000000ffff0d7224 */ /* 0x000fe400078e00ff */
[----:B------:R-:W-:Y:S02]  /*01c0*/  IMAD.MOV.U32 R7, RZ, RZ, 0x5efdb30c ;  /* 0x5efdb30cff077424 */ /* 0x000fe400078e00ff */
[----:B------:R-:W-:Y:S02]  /*01d0*/  IMAD.MOV.U32 R4, RZ, RZ, 0x423bb012 ;  /* 0x423bb012ff047424 */ /* 0x000fe400078e00ff */
[----:B------:R-:W-:-:S02]  /*01e0*/  IMAD.MOV.U32 R5, RZ, RZ, -0x75bd8fc ;  /* 0xf8a42704ff057424 */ /* 0x000fc400078e00ff */
[----:B------:R-:W-:Y:S02]  /*01f0*/  IMAD.MOV.U32 R2, RZ, RZ, -0x23270784 ;  /* 0xdcd8f87cff027424 */ /* 0x000fe400078e00ff */
[----:B------:R-:W-:-:S07]  /*0200*/  IMAD.MOV.U32 R3, RZ, RZ, 0x57fa2510 ;  /* 0x57fa2510ff037424 */ /* 0x000fce00078e00ff */
.L_x_7:
[----:B0-----:R-:W-:Y:S01]  /*0210*/  LOP3.LUT R8, R6, 0x3, RZ, 0xc0, !PT ;  /* 0x0000000306087812 */ /* 0x001fe200078ec0ff */
[----:B------:R-:W-:Y:S03]  /*0220*/  BSSY.RECONVERGENT B1, `(.L_x_2) ;  /* 0x00000ca000017945 */ /* 0x000fe60003800200 */
[----:B------:R-:W-:-:S04]  /*0230*/  ISETP.NE.U32.AND P0, PT, R8, RZ, PT ;  /* 0x000000ff0800720c */ /* 0x000fc80003f05070 */
[----:B------:R-:W-:-:S13]  /*0240*/  ISETP.NE.AND.EX P0, PT, RZ, RZ, PT, P0 ;  /* 0x000000ffff00720c */ /* 0x000fda0003f05300 */
[----:B------:R-:W-:Y:S05]  /*0250*/  @!P0 BRA `(.L_x_3) ;  /* 0x0000000c00188947 */ /* 0x000fea0003800000 */
[----:B------:R-:W0:Y:S01]  /*0260*/  LDC.64 R8, c[0x4][RZ] ;  /* 0x01000000ff087b82 */ /* 0x000e220000000a00 */
[----:B------:R-:W-:Y:S02]  /*0270*/  IMAD.MOV.U32 R14, RZ, RZ, RZ ;  /* 0x000000ffff0e7224 */ /* 0x000fe400078e00ff */
[----:B0-----:R-:W-:-:S07]  /*0280*/  IMAD.WIDE.U32 R8, R0, 0xc80, R8 ;  /* 0x00000c8000087825 */ /* 0x001fce00078e0008 */
.L_x_6:
[----:B------:R-:W-:Y:S01]  /*0290*/  IMAD.MOV.U32 R15, RZ, RZ, RZ ;  /* 0x000000ffff0f7224 */ /* 0x000fe200078e00ff */
[----:B0-----:R-:W-:Y:S02]  /*02a0*/  CS2R R2, SRZ ;  /* 0x0000000000027805 */ /* 0x001fe4000001ff00 */
[----:B------:R-:W-:Y:S01]  /*02b0*/  CS2R R4, SRZ ;  /* 0x0000000000047805 */ /* 0x000fe2000001ff00 */
[----:B------:R-:W-:-:S07]  /*02c0*/  IMAD.MOV.U32 R7, RZ, RZ, RZ ;  /* 0x000000ffff077224 */ /* 0x000fce00078e00ff */
.L_x_5:
[----:B------:R-:W0:Y:S02]  /*02d0*/  LDC.64 R10, c[0x0][0x388] ;  /* 0x0000e200ff0a7b82 */ /* 0x000e240000000a00 */
[----:B0-----:R-:W-:-:S04]  /*02e0*/  IMAD.WIDE.U32 R10, R12, 0x30, R10 ;  /* 0x000000300c0a7825 */ /* 0x001fc800078e000a */
[----:B------:R-:W-:-:S05]  /*02f0*/  IMAD.WIDE.U32 R10, R15, 0x4, R10 ;  /* 0x000000040f0a7825 */ /* 0x000fca00078e000a */
[----:B------:R0:W5:Y:S01]  /*0300*/  LDG.E R16, desc[UR6][R10.64+0x4] ;  /* 0x000004060a107981 */ /* 0x000162000c1e1900 */
[----:B------:R-:W-:-:S07]  /*0310*/  IMAD.MOV.U32 R17, RZ, RZ, RZ ;  /* 0x000000ffff117224 */ /* 0x000fce00078e00ff */
.L_x_4:
[----:B-----5:R-:W-:Y:S01]  /*0320*/  SHF.R.U32.HI R23, RZ, R17, R16 ;  /* 0x00000011ff177219 */ /* 0x020fe20000011610 */
[----:B0-----:R-:W-:-:S03]  /*0330*/  IMAD.SHL.U32 R10, R15, 0x20, RZ ;  /* 0x000000200f0a7824 */ /* 0x001fc600078e00ff */
[----:B------:R-:W-:Y:S01]  /*0340*/  LOP3.LUT R11, R23, 0x1, RZ, 0xc0, !PT ;  /* 0x00000001170b7812 */ /* 0x000fe200078ec0ff */
[----:B------:R-:W-:-:S03]  /*0350*/  IMAD.IADD R10, R10, 0x1, R17 ;  /* 0x000000010a0a7824 */ /* 0x000fc600078e0211 */
[----:B------:R-:W-:Y:S01]  /*0360*/  ISETP.NE.U32.AND P0, PT, R11, 0x1, PT ;  /* 0x000000010b00780c */ /* 0x000fe20003f05070 */
[----:B------:R-:W-:-:S03]  /*0370*/  IMAD R11, R10, 0x5, RZ ;  /* 0x000000050a0b7824 */ /* 0x000fc600078e02ff */
[----:B------:R-:W-:Y:S01]  /*0380*/  R2P PR, R23, 0x7e ;  /* 0x0000007e17007804 */ /* 0x000fe20000000000 */
[----:B------:R-:W-:-:S08]  /*0390*/  IMAD.WIDE.U32 R10, R11, 0x4, R8 ;  /* 0x000000040b0a7825 */ /* 0x000fd000078e0008 */
[----:B------:R-:W2:Y:S04]  /*03a0*/  @!P0 LDG.E R20, desc[UR6][R10.64+0x10] ;  /* 0x000010060a148981 */ /* 0x000ea8000c1e1900 */
[----:B------:R-:W3:Y:S04]  /*03b0*/  @P1 LDG.E R22, desc[UR6][R10.64+0x24] ;  /* 0x000024060a161981 */ /* 0x000ee8000c1e1900 */
[----:B------:R-:W4:Y:S04]  /*03c0*/  @P2 LDG.E R24, desc[UR6][R10.64+0x38] ;  /* 0x000038060a182981 */ /* 0x000f28000c1e1900 */
[----:B------:R-:W4:Y:S04]  /*03d0*/  @P3 LDG.E R26, desc[UR6][R10.64+0x4c] ;  /* 0x00004c060a1a3981 */ /* 0x000f28000c1e1900 */
[----:B------:R-:W4:Y:S04]  /*03e0*/  @P4 LDG.E R28, desc[UR6][R10.64+0x60] ;  /* 0x000060060a1c4981 */ /* 0x000f28000c1e1900 */
[----:B------:R-:W4:Y:S04]  /*03f0*/  @!P0 LDG.E R18, desc[UR6][R10.64] ;  /* 0x000000060a128981 */ /* 0x000f28000c1e1900 */
[----:B------:R-:W4:Y:S04]  /*0400*/  @!P0 LDG.E R19, desc[UR6][R10.64+0x4] ;  /* 0x000004060a138981 */ /* 0x000f28000c1e1900 */
[----:B------:R-:W4:Y:S04]  /*0410*/  @P5 LDG.E R21, desc[UR6][R10.64+0x74] ;  /* 0x000074060a155981 */ /* 0x000f28000c1e1900 */
[----:B------:R-:W4:Y:S04]  /*0420*/  @P1 LDG.E R25, desc[UR6][R10.64+0x20] ;  /* 0x000020060a191981 */ /* 0x000f28000c1e1900 */
[----:B------:R-:W4:Y:S01]  /*0430*/  @P3 LDG.E R27, desc[UR6][R10.64+0x48] ;  /* 0x000048060a1b3981 */ /* 0x000f22000c1e1900 */
[----:B--2---:R-:W-:-:S03]  /*0440*/  @!P0 LOP3.LUT R3, R3, R20, RZ, 0x3c, !PT ;  /* 0x0000001403038212 */ /* 0x004fc600078e3cff */
[----:B------:R-:W2:Y:S01]  /*0450*/  @P1 LDG.E R20, desc[UR6][R10.64+0x14] ;  /* 0x000014060a141981 */ /* 0x000ea2000c1e1900 */
[----:B---3--:R-:W-:-:S03]  /*0460*/  @P1 LOP3.LUT R3, R3, R22, RZ, 0x3c, !PT ;  /* 0x0000001603031212 */ /* 0x008fc600078e3cff */
[----:B------:R-:W3:Y:S01]  /*0470*/  @P1 LDG.E R22, desc[UR6][R10.64+0x1c] ;  /* 0x00001c060a161981 */ /* 0x000ee2000c1e1900 */
[----:B----4-:R-:W-:-:S03]  /*0480*/  @P2 LOP3.LUT R3, R3, R24, RZ, 0x3c, !PT ;  /* 0x0000001803032212 */ /* 0x010fc600078e3cff */
[----:B------:R-:W4:Y:S01]  /*0490*/  @P2 LDG.E R24, desc[UR6][R10.64+0x28] ;  /* 0x000028060a182981 */ /* 0x000f22000c1e1900 */
[----:B------:R-:W-:-:S03]  /*04a0*/  @P3 LOP3.LUT R3, R3, R26, RZ, 0x3c, !PT ;  /* 0x0000001a03033212 */ /* 0x000fc600078e3cff */
[----:B------:R-:W3:Y:S01]  /*04b0*/  @P6 LDG.E R26, desc[UR6][R10.64+0x88] ;  /* 0x000088060a1a6981 */ /* 0x000ee2000c1e1900 */
[----:B------:R-:W-:Y:S02]  /*04c0*/  @P4 LOP3.LUT R3, R3, R28, RZ, 0x3c, !PT ;  /* 0x0000001c03034212 */ /* 0x000fe400078e3cff */
[----:B------:R-:W-:Y:S02]  /*04d0*/  @!P0 LOP3.LUT R7, R7, R18, RZ, 0x3c, !PT ;  /* 0x0000001207078212 */ /* 0x000fe400078e3cff */
[----:B------:R-:W3:Y:S01]  /*04e0*/  @!P0 LDG.E R18, desc[UR6][R10.64+0x8] ;  /* 0x000008060a128981 */ /* 0x000ee2000c1e1900 */
[----:B------:R-:W-:-:S03]  /*04f0*/  @!P0 LOP3.LUT R4, R4, R19, RZ, 0x3c, !PT ;  /* 0x0000001304048212 */ /* 0x000fc600078e3cff */
[----:B------:R-:W3:Y:S01]  /*0500*/  @!P0 LDG.E R19, desc[UR6][R10.64+0xc] ;  /* 0x00000c060a138981 */ /* 0x000ee2000c1e1900 */
[----:B------:R-:W-:-:S03]  /*0510*/  @P5 LOP3.LUT R3, R3, R21, RZ, 0x3c, !PT ;  /* 0x0000001503035212 */ /* 0x000fc600078e3cff */
[----:B------:R-:W3:Y:S01]  /*0520*/  @P1 LDG.E R21, desc[UR6][R10.64+0x18] ;  /* 0x000018060a151981 */ /* 0x000ee2000c1e1900 */
[----:B--2---:R-:W-:-:S03]  /*0530*/  @P1 LOP3.LUT R7, R7, R20, RZ, 0x3c, !PT ;  /* 0x0000001407071212 */ /* 0x004fc600078e3cff */
[----:B------:R-:W2:Y:S01]  /*0540*/  @P3 LDG.E R20, desc[UR6][R10.64+0x3c] ;  /* 0x00003c060a143981 */ /* 0x000ea2000c1e1900 */
[----:B----4-:R-:W-:-:S03]  /*0550*/  @P2 LOP3.LUT R7, R7, R24, RZ, 0x3c, !PT ;  /* 0x0000001807072212 */ /* 0x010fc600078e3cff */
[----:B------:R-:W4:Y:S01]  /*0560*/  @P4 LDG.E R24, desc[UR6][R10.64+0x50] ;  /* 0x000050060a184981 */ /* 0x000f22000c1e1900 */
[----:B---3--:R-:W-:-:S03]  /*0570*/  @!P0 LOP3.LUT R5, R5, R18, RZ, 0x3c, !PT ;  /* 0x0000001205058212 */ /* 0x008fc600078e3cff */
[----:B------:R-:W3:Y:S01]  /*0580*/  @P2 LDG.E R18, desc[UR6][R10.64+0x30] ;  /* 0x000030060a122981 */ /* 0x000ee2000c1e1900 */
[----:B------:R-:W-:-:S03]  /*0590*/  @!P0 LOP3.LUT R2, R2, R19, RZ, 0x3c, !PT ;  /* 0x0000001302028212 */ /* 0x000fc600078e3cff */
[----:B------:R-:W3:Y:S01]  /*05a0*/  @P2 LDG.E R19, desc[UR6][R10.64+0x2c] ;  /* 0x00002c060a132981 */ /* 0x000ee2000c1e1900 */
[----:B------:R-:W-:-:S03]  /*05b0*/  @P1 LOP3.LUT R4, R4, R21, RZ, 0x3c, !PT ;  /* 0x0000001504041212 */ /* 0x000fc600078e3cff */
[----:B------:R-:W3:Y:S01]  /*05c0*/  @P2 LDG.E R21, desc[UR6][R10.64+0x34] ;  /* 0x000034060a152981 */ /* 0x000ee2000c1e1900 */
[----:B------:R-:W-:Y:S02]  /*05d0*/  @P1 LOP3.LUT R5, R5, R22, RZ, 0x3c, !PT ;  /* 0x0000001605051212 */ /* 0x000fe400078e3cff */
[----:B------:R-:W-:Y:S01]  /*05e0*/  @P1 LOP3.LUT R2, R2, R25, RZ, 0x3c, !PT ;  /* 0x0000001902021212 */ /* 0x000fe200078e3cff */
[----:B------:R-:W3:Y:S04]  /*05f0*/  @P3 LDG.E R22, desc[UR6][R10.64+0x44] ;  /* 0x000044060a163981 */ /* 0x000ee8000c1e1900 */
[----:B------:R-:W3:Y:S01]  /*0600*/  @P3 LDG.E R25, desc[UR6][R10.64+0x40] ;  /* 0x000040060a193981 */ /* 0x000ee2000c1e1900 */
[----:B--2---:R-:W-:-:S03]  /*0610*/  @P3 LOP3.LUT R7, R7, R20, RZ, 0x3c, !PT ;  /* 0x0000001407073212 */ /* 0x004fc600078e3cff */
[----:B------:R-:W2:Y:S01]  /*0620*/  @P5 LDG.E R20, desc[UR6][R10.64+0x64] ;  /* 0x000064060a145981 */ /* 0x000ea2000c1e1900 */
[----:B----4-:R-:W-:-:S03]  /*0630*/  @P4 LOP3.LUT R7, R7, R24, RZ, 0x3c, !PT ;  /* 0x0000001807074212 */ /* 0x010fc600078e3cff */
[----:B------:R-:W4:Y:S01]  /*0640*/  @P6 LDG.E R24, desc[UR6][R10.64+0x78] ;  /* 0x000078060a186981 */ /* 0x000f22000c1e1900 */
[----:B---3--:R-:W-:-:S03]  /*0650*/  @P2 LOP3.LUT R5, R5, R18, RZ, 0x3c, !PT ;  /* 0x0000001205052212 */ /* 0x008fc600078e3cff */
[----:B------:R-:W3:Y:S01]  /*0660*/  @P4 LDG.E R18, desc[UR6][R10.64+0x58] ;  /* 0x000058060a124981 */ /* 0x000ee2000c1e1900 */
[----:B------:R-:W-:-:S03]  /*0670*/  @P2 LOP3.LUT R4, R4, R19, RZ, 0x3c, !PT ;  /* 0x0000001304042212 */ /* 0x000fc600078e3cff */
[----:B------:R-:W3:Y:S01]  /*0680*/  @P4 LDG.E R19, desc[UR6][R10.64+0x54] ;  /* 0x000054060a134981 */ /* 0x000ee2000c1e1900 */
[----:B------:R-:W-:-:S03]  /*0690*/  @P2 LOP3.LUT R2, R2, R21, RZ, 0x3c, !PT ;  /* 0x0000001502022212 */ /* 0x000fc600078e3cff */
[----:B------:R-:W3:Y:S01]  /*06a0*/  @P4 LDG.E R21, desc[UR6][R10.64+0x5c] ;  /* 0x00005c060a154981 */ /* 0x000ee2000c1e1900 */
[----:B------:R-:W-:Y:S02]  /*06b0*/  @P3 LOP3.LUT R5, R5, R22, RZ, 0x3c, !PT ;  /* 0x0000001605053212 */ /* 0x000fe400078e3cff */
[----:B------:R-:W-:Y:S01]  /*06c0*/  @P3 LOP3.LUT R2, R2, R27, RZ, 0x3c, !PT ;  /* 0x0000001b02023212 */ /* 0x000fe200078e3cff */
[----:B------:R-:W3:Y:S01]  /*06d0*/  @P5 LDG.E R22, desc[UR6][R10.64+0x6c] ;  /* 0x00006c060a165981 */ /* 0x000ee2000c1e1900 */
[----:B------:R-:W-:-:S03]  /*06e0*/  @P3 LOP3.LUT R4, R4, R25, RZ, 0x3c, !PT ;  /* 0x0000001904043212 */ /* 0x000fc600078e3cff */
[----:B------:R-:W3:Y:S04]  /*06f0*/  @P5 LDG.E R25, desc[UR6][R10.64+0x68] ;  /* 0x000068060a195981 */ /* 0x000ee8000c1e1900 */
[----:B------:R-:W3:Y:S01]  /*0700*/  @P5 LDG.E R27, desc[UR6][R10.64+0x70] ;  /* 0x000070060a1b5981 */ /* 0x000ee2000c1e1900 */
[----:B------:R-:W-:Y:S02]  /*0710*/  LOP3.LUT P0, RZ, R23, 0x80, RZ, 0xc0, !PT ;  /* 0x0000008017ff7812 */ /* 0x000fe4000780c0ff */
[----:B--2---:R-:W-:-:S11]  /*0720*/  @P5 LOP3.LUT R7, R7, R20, RZ, 0x3c, !PT ;  /* 0x0000001407075212 */ /* 0x004fd600078e3cff */
        /* <DEDUP_REMOVED lines=15> */
[----:B------:R-:W-:Y:S02]  /*0820*/  @P6 LOP3.LUT R3, R3, R26, RZ, 0x3c, !PT ;  /* 0x0000001a03036212 */ /* 0x000fe400078e3cff */
[----:B--2---:R-:W-:Y:S02]  /*0830*/  @P0 LOP3.LUT R7, R7, R20, RZ, 0x3c, !PT ;  /* 0x0000001407070212 */ /* 0x004fe400078e3cff */
[----:B----4-:R-:W-:Y:S02]  /*0840*/  @P0 LOP3.LUT R3, R3, R24, RZ, 0x3c, !PT ;  /* 0x0000001803030212 */ /* 0x010fe400078e3cff */
[----:B---3--:R-:W-:Y:S02]  /*0850*/  @P6 LOP3.LUT R5, R5, R18, RZ, 0x3c, !PT ;  /* 0x0000001205056212 */ /* 0x008fe400078e3cff */
[----:B------:R-:W-:Y:S02]  /*0860*/  @P6 LOP3.LUT R4, R4, R19, RZ, 0x3c, !PT ;  /* 0x0000001304046212 */ /* 0x000fe400078e3cff */
[----:B------:R-:W-:-:S02]  /*0870*/  @P6 LOP3.LUT R2, R2, R21, RZ, 0x3c, !PT ;  /* 0x0000001502026212 */ /* 0x000fc400078e3cff */
[----:B------:R-:W-:Y:S02]  /*0880*/  @P0 LOP3.LUT R5, R5, R22, RZ, 0x3c, !PT ;  /* 0x0000001605050212 */ /* 0x000fe400078e3cff */
[----:B------:R-:W-:Y:S02]  /*0890*/  @P0 LOP3.LUT R4, R4, R25, RZ, 0x3c, !PT ;  /* 0x0000001904040212 */ /* 0x000fe400078e3cff */
[----:B------:R-:W-:Y:S02]  /*08a0*/  @P0 LOP3.LUT R2, R2, R27, RZ, 0x3c, !PT ;  /* 0x0000001b02020212 */ /* 0x000fe400078e3cff */
[----:B------:R-:W-:-:S13]  /*08b0*/  R2P PR, R23.B1, 0x7f ;  /* 0x0000007f17007804 */ /* 0x000fda0000001000 */
[----:B------:R-:W2:Y:S04]  /*08c0*/  @P0 LDG.E R18, desc[UR6][R10.64+0xa0] ;  /* 0x0000a0060a120981 */ /* 0x000ea8000c1e1900 */
[----:B------:R-:W3:Y:S04]  /*08d0*/  @P0 LDG.E R20, desc[UR6][R10.64+0xa8] ;  /* 0x0000a8060a140981 */ /* 0x000ee8000c1e1900 */
[----:B------:R-:W4:Y:S04]  /*08e0*/  @P1 LDG.E R22, desc[UR6][R10.64+0xbc] ;  /* 0x0000bc060a161981 */ /* 0x000f28000c1e1900 */
[----:B------:R-:W4:Y:S04]  /*08f0*/  @P1 LDG.E R24, desc[UR6][R10.64+0xc4] ;  /* 0x0000c4060a181981 */ /* 0x000f28000c1e1900 */
[----:B------:R-:W4:Y:S04]  /*0900*/  @P0 LDG.E R19, desc[UR6][R10.64+0xa4] ;  /* 0x0000a4060a130981 */ /* 0x000f28000c1e1900 */
[----:B------:R-:W4:Y:S04]  /*0910*/  @P0 LDG.E R21, desc[UR6][R10.64+0xac] ;  /* 0x0000ac060a150981 */ /* 0x000f28000c1e1900 */
[----:B------:R-:W4:Y:S04]  /*0920*/  @P1 LDG.E R25, desc[UR6][R10.64+0xb8] ;  /* 0x0000b8060a191981 */ /* 0x000f28000c1e1900 */
[----:B------:R-:W4:Y:S04]  /*0930*/  @P2 LDG.E R26, desc[UR6][R10.64+0xc8] ;  /* 0x0000c8060a1a2981 */ /* 0x000f28000c1e1900 */
[----:B------:R-:W4:Y:S04]  /*0940*/  @P1 LDG.E R27, desc[UR6][R10.64+0xc0] ;  /* 0x0000c0060a1b1981 */ /* 0x000f28000c1e1900 */
[----:B------:R-:W4:Y:S01]  /*0950*/  @P3 LDG.E R28, desc[UR6][R10.64+0xec] ;  /* 0x0000ec060a1c3981 */ /* 0x000f22000c1e1900 */
[----:B--2---:R-:W-:-:S03]  /*0960*/  @P0 LOP3.LUT R7, R7, R18, RZ, 0x3c, !PT ;  /* 0x0000001207070212 */ /* 0x004fc600078e3cff */
[----:B------:R-:W2:Y:S01]  /*0970*/  @P0 LDG.E R18, desc[UR6][R10.64+0xb0] ;  /* 0x0000b0060a120981 */ /* 0x000ea2000c1e1900 */
[----:B---3--:R-:W-:-:S03]  /*0980*/  @P0 LOP3.LUT R5, R5, R20, RZ, 0x3c, !PT ;  /* 0x0000001405050212 */ /* 0x008fc600078e3cff */
[----:B------:R-:W3:Y:S01]  /*0990*/  @P1 LDG.E R20, desc[UR6][R10.64+0xb4] ;  /* 0x0000b4060a141981 */ /* 0x000ee2000c1e1900 */
[----:B----4-:R-:W-:-:S03]  /*09a0*/  @P1 LOP3.LUT R5, R5, R22, RZ, 0x3c, !PT ;  /* 0x0000001605051212 */ /* 0x010fc600078e3cff */
[----:B------:R-:W4:Y:S01]  /*09b0*/  @P2 LDG.E R22, desc[UR6][R10.64+0xd8] ;  /* 0x0000d8060a162981 */ /* 0x000f22000c1e1900 */
[----:B------:R-:W-:-:S03]  /*09c0*/  @P0 LOP3.LUT R4, R4, R19, RZ, 0x3c, !PT ;  /* 0x0000001304040212 */ /* 0x000fc600078e3cff */
[----:B------:R-:W4:Y:S01]  /*09d0*/  @P2 LDG.E R19, desc[UR6][R10.64+0xcc] ;  /* 0x0000cc060a132981 */ /* 0x000f22000c1e1900 */
[----:B------:R-:W-:-:S03]  /*09e0*/  @P0 LOP3.LUT R2, R2, R21, RZ, 0x3c, !PT ;  /* 0x0000001502020212 */ /* 0x000fc600078e3cff */
[----:B------:R-:W4:Y:S01]  /*09f0*/  @P2 LDG.E R21, desc[UR6][R10.64+0xd4] ;  /* 0x0000d4060a152981 */ /* 0x000f22000c1e1900 */
[----:B------:R-:W-:-:S03]  /*0a00*/  @P1 LOP3.LUT R4, R4, R25, RZ, 0x3c, !PT ;  /* 0x0000001904041212 */ /* 0x000fc600078e3cff */
[----:B------:R-:W4:Y:S01]  /*0a10*/  @P3 LDG.E R25, desc[UR6][R10.64+0xe8] ;  /* 0x0000e8060a193981 */ /* 0x000f22000c1e1900 */
[----:B--2---:R-:W-:-:S03]  /*0a20*/  @P0 LOP3.LUT R3, R3, R18, RZ, 0x3c, !PT ;  /* 0x0000001203030212 */ /* 0x004fc600078e3cff */
[----:B------:R-:W2:Y:S01]  /*0a30*/  @P4 LDG.E R18, desc[UR6][R10.64+0xf0] ;  /* 0x0000f0060a124981 */ /* 0x000ea2000c1e1900 */
[----:B------:R-:W-:-:S03]  /*0a40*/  @P1 LOP3.LUT R3, R3, R24, RZ, 0x3c, !PT ;  /* 0x0000001803031212 */ /* 0x000fc600078e3cff */
[----:B------:R-:W2:Y:S01]  /*0a50*/  @P3 LDG.E R24, desc[UR6][R10.64+0xdc] ;  /* 0x0000dc060a183981 */ /* 0x000ea2000c1e1900 */
[----:B---3--:R-:W-:-:S03]  /*0a60*/  @P1 LOP3.LUT R7, R7, R20, RZ, 0x3c, !PT ;  /* 0x0000001407071212 */ /* 0x008fc600078e3cff */
[----:B------:R-:W3:Y:S01]  /*0a70*/  @P2 LDG.E R20, desc[UR6][R10.64+0xd0] ;  /* 0x0000d0060a142981 */ /* 0x000ee2000c1e1900 */
[----:B------:R-:W-:Y:S02]  /*0a80*/  LOP3.LUT P0, RZ, R23, 0x8000, RZ, 0xc0, !PT ;  /* 0x0000800017ff7812 */ /* 0x000fe4000780c0ff */
[----:B------:R-:W-:Y:S01]  /*0a90*/  @P2 LOP3.LUT R7, R7, R26, RZ, 0x3c, !PT ;  /* 0x0000001a07072212 */ /* 0x000fe200078e3cff */
[----:B------:R-:W3:Y:S04]  /*0aa0*/  @P3 LDG.E R23, desc[UR6][R10.64+0xe0] ;  /* 0x0000e0060a173981 */ /* 0x000ee8000c1e1900 */
[----:B------:R-:W3:Y:S01]  /*0ab0*/  @P3 LDG.E R26, desc[UR6][R10.64+0xe4] ;  /* 0x0000e4060a1a3981 */ /* 0x000ee2000c1e1900 */
[----:B------:R-:W-:Y:S02]  /*0ac0*/  @P1 LOP3.LUT R2, R2, R27, RZ, 0x3c, !PT ;  /* 0x0000001b02021212 */ /* 0x000fe400078e3cff */
[----:B----4-:R-:W-:-:S02]  /*0ad0*/  @P2 LOP3.LUT R3, R3, R22, RZ, 0x3c, !PT ;  /* 0x0000001603032212 */ /* 0x010fc400078e3cff */
[----:B------:R-:W4:Y:S01]  /*0ae0*/  @P4 LDG.E R22, desc[UR6][R10.64+0x100] ;  /* 0x000100060a164981 */ /* 0x000f22000c1e1900 */
[----:B------:R-:W-:Y:S02]  /*0af0*/  @P2 LOP3.LUT R4, R4, R19, RZ, 0x3c, !PT ;  /* 0x0000001304042212 */ /* 0x000fe400078e3cff */
[----:B------:R-:W-:Y:S01]  /*0b00*/  @P2 LOP3.LUT R2, R2, R21, RZ, 0x3c, !PT ;  /* 0x0000001502022212 */ /* 0x000fe200078e3cff */
[----:B------:R-:W4:Y:S04]  /*0b10*/  @P4 LDG.E R19, desc[UR6][R10.64+0xf4] ;  /* 0x0000f4060a134981 */ /* 0x000f28000c1e1900 */
[----:B------:R-:W4:Y:S01]  /*0b20*/  @P4 LDG.E R21, desc[UR6][R10.64+0xfc] ;  /* 0x0000fc060a154981 */ /* 0x000f22000c1e1900 */
[----:B------:R-:W-:-:S03]  /*0b30*/  @P3 LOP3.LUT R2, R2, R25, RZ, 0x3c, !PT ;  /* 0x0000001902023212 */ /* 0x000fc600078e3cff */
[----:B------:R-:W4:Y:S01]  /*0b40*/  @P5 LDG.E R25, desc[UR6][R10.64+0x110] ;  /* 0x000110060a195981 */ /* 0x000f22000c1e1900 */
[----:B--2---:R-:W-:-:S03]  /*0b50*/  @P3 LOP3.LUT R7, R7, R24, RZ, 0x3c, !PT ;  /* 0x0000001807073212 */ /* 0x004fc600078e3cff */
[----:B------:R-:W2:Y:S01]  /*0b60*/  @P5 LDG.E R24, desc[UR6][R10.64+0x104] ;  /* 0x000104060a185981 */ /* 0x000ea2000c1e1900 */
[----:B---3--:R-:W-:Y:S02]  /*0b70*/  @P2 LOP3.LUT R5, R5, R20, RZ, 0x3c, !PT ;  /* 0x0000001405052212 */ /* 0x008fe400078e3cff */
[----:B------:R-:W-:Y:S01]  /*0b80*/  @P4 LOP3.LUT R7, R7, R18, RZ, 0x3c, !PT ;  /* 0x0000001207074212 */ /* 0x000fe200078e3cff */
[----:B------:R-:W3:Y:S01]  /*0b90*/  @P4 LDG.E R20, desc[UR6][R10.64+0xf8] ;  /* 0x0000f8060a144981 */ /* 0x000ee2000c1e1900 */
[----:B------:R-:W-:-:S03]  /*0ba0*/  @P3 LOP3.LUT R4, R4, R23, RZ, 0x3c, !PT ;  /* 0x0000001704043212 */ /* 0x000fc600078e3cff */
[----:B------:R-:W3:Y:S01]  /*0bb0*/  @P5 LDG.E R18, desc[UR6][R10.64+0x114] ;  /* 0x000114060a125981 */ /* 0x000ee2000c1e1900 */
[----:B------:R-:W-:-:S03]  /*0bc0*/  @P3 LOP3.LUT R5, R5, R26, RZ, 0x3c, !PT ;  /* 0x0000001a05053212 */ /* 0x000fc600078e3cff */
[----:B------:R-:W3:Y:S04]  /*0bd0*/  @P5 LDG.E R23, desc[UR6][R10.64+0x108] ;  /* 0x000108060a175981 */ /* 0x000ee8000c1e1900 */
[----:B------:R-:W3:Y:S01]  /*0be0*/  @P5 LDG.E R26, desc[UR6][R10.64+0x10c] ;  /* 0x00010c060a1a5981 */ /* 0x000ee2000c1e1900 */
[----:B------:R-:W-:Y:S02]  /*0bf0*/  @P3 LOP3.LUT R3, R3, R28, RZ, 0x3c, !PT ;  /* 0x0000001c03033212 */ /* 0x000fe400078e3cff */
[----:B----4-:R-:W-:Y:S01]  /*0c00*/  @P4 LOP3.LUT R4, R4, R19, RZ, 0x3c, !PT ;  /* 0x0000001304044212 */ /* 0x010fe200078e3cff */
[----:B------:R-:W4:Y:S01]  /*0c10*/  @P0 LDG.E R28, desc[UR6][R10.64+0x13c] ;  /* 0x00013c060a1c0981 */ /* 0x000f22000c1e1900 */
[----:B------:R-:W-:Y:S02]  /*0c20*/  @P4 LOP3.LUT R3, R3, R22, RZ, 0x3c, !PT ;  /* 0x0000001603034212 */ /* 0x000fe400078e3cff */
[----:B------:R-:W-:Y:S01]  /*0c30*/  @P4 LOP3.LUT R2, R2, R21, RZ, 0x3c, !PT ;  /* 0x0000001502024212 */ /* 0x000fe200078e3cff */
[----:B------:R-:W4:Y:S04]  /*0c40*/  @P6 LDG.E R19, desc[UR6][R10.64+0x11c] ;  /* 0x00011c060a136981 */ /* 0x000f28000c1e1900 */
[----:B------:R-:W4:Y:S01]  /*0c50*/  @P6 LDG.E R22, desc[UR6][R10.64+0x120] ;  /* 0x000120060a166981 */ /* 0x000f22000c1e1900 */
[----:B------:R-:W-:-:S03]  /*0c60*/  @P5 LOP3.LUT R2, R2, R25, RZ, 0x3c, !PT ;  /* 0x0000001902025212 */ /* 0x000fc600078e3cff */
[----:B------:R-:W4:Y:S04]  /*0c70*/  @P6 LDG.E R21, desc[UR6][R10.64+0x124] ;  /* 0x000124060a156981 */ /* 0x000f28000c1e1900 */
[----:B------:R-:W4:Y:S01]  /*0c80*/  @P0 LDG.E R25, desc[UR6][R10.64+0x138] ;  /* 0x000138060a190981 */ /* 0x000f22000c1e1900 */
[----:B--2---:R-:W-:-:S03]  /*0c90*/  @P5 LOP3.LUT R7, R7, R24, RZ, 0x3c, !PT ;  /* 0x0000001807075212 */ /* 0x004fc600078e3cff */
[----:B------:R-:W2:Y:S01]  /*0ca0*/  @P0 LDG.E R24, desc[UR6][R10.64+0x12c] ;  /* 0x00012c060a180981 */ /* 0x000ea2000c1e1900 */
[----:B---3--:R-:W-:-:S03]  /*0cb0*/  @P4 LOP3.LUT R5, R5, R20, RZ, 0x3c, !PT ;  /* 0x0000001405054212 */ /* 0x008fc600078e3cff */
[----:B------:R-:W3:Y:S01]  /*0cc0*/  @P6 LDG.E R20, desc[UR6][R10.64+0x118] ;  /* 0x000118060a146981 */ /* 0x000ee2000c1e1900 */
[----:B------:R-:W-:-:S03]  /*0cd0*/  @P5 LOP3.LUT R3, R3, R18, RZ, 0x3c, !PT ;  /* 0x0000001203035212 */ /* 0x000fc600078e3cff */
[----:B------:R-:W2:Y:S01]  /*0ce0*/  @P6 LDG.E R18, desc[UR6][R10.64+0x128] ;  /* 0x000128060a126981 */ /* 0x000ea2000c1e1900 */
[----:B------:R-:W-:-:S03]  /*0cf0*/  @P5 LOP3.LUT R4, R4, R23, RZ, 0x3c, !PT ;  /* 0x0000001704045212 */ /* 0x000fc600078e3cff */
[----:B------:R-:W2:Y:S01]  /*0d00*/  @P0 LDG.E R23, desc[UR6][R10.64+0x130] ;  /* 0x000130060a170981 */ /* 0x000ea2000c1e1900 */
[----:B------:R-:W-:-:S03]  /*0d10*/  @P5 LOP3.LUT R5, R5, R26, RZ, 0x3c, !PT ;  /* 0x0000001a05055212 */ /* 0x000fc600078e3cff */
[----:B------:R-:W2:Y:S01]  /*0d20*/  @P0 LDG.E R26, desc[UR6][R10.64+0x134] ;  /* 0x000134060a1a0981 */ /* 0x000ea2000c1e1900 */
[----:B------:R-:W-:-:S05]  /*0d30*/  VIADD R17, R17, 0x10 ;  /* 0x0000001011117836 */ /* 0x000fca0000000000 */
[----:B------:R-:W-:Y:S02]  /*0d40*/  ISETP.NE.AND P1, PT, R17, 0x20, PT ;  /* 0x000000201100780c */ /* 0x000fe40003f25270 */
[----:B----4-:R-:W-:Y:S02]  /*0d50*/  @P6 LOP3.LUT R4, R4, R19, RZ, 0x3c, !PT ;  /* 0x0000001304046212 */ /* 0x010fe400078e3cff */
[----:B------:R-:W-:Y:S02]  /*0d60*/  @P6 LOP3.LUT R5, R5, R22, RZ, 0x3c, !PT ;  /* 0x0000001605056212 */ /* 0x000fe400078e3cff */
[----:B------:R-:W-:-:S04]  /*0d70*/  @P6 LOP3.LUT R2, R2, R21, RZ, 0x3c, !PT ;  /* 0x0000001502026212 */ /* 0x000fc800078e3cff */
[----:B------:R-:W-:Y:S02]  /*0d80*/  @P0 LOP3.LUT R2, R2, R25, RZ, 0x3c, !PT ;  /* 0x0000001902020212 */ /* 0x000fe400078e3cff */
[----:B---3--:R-:W-:Y:S02]  /*0d90*/  @P6 LOP3.LUT R7, R7, R20, RZ, 0x3c, !PT ;  /* 0x0000001407076212 */ /* 0x008fe400078e3cff */
[----:B--2---:R-:W-:Y:S02]  /*0da0*/  @P6 LOP3.LUT R3, R3, R18, RZ, 0x3c, !PT ;  /* 0x0000001203036212 */ /* 0x004fe400078e3cff */
[----:B------:R-:W-:Y:S02]  /*0db0*/  @P0 LOP3.LUT R7, R7, R24, RZ, 0x3c, !PT ;  /* 0x0000001807070212 */ /* 0x000fe400078e3cff */
[----:B------:R-:W-:Y:S02]  /*0dc0*/  @P0 LOP3.LUT R4, R4, R23, RZ, 0x3c, !PT ;  /* 0x0000001704040212 */ /* 0x000fe400078e3cff */
[----:B------:R-:W-:-:S02]  /*0dd0*/  @P0 LOP3.LUT R3, R3, R28, RZ, 0x3c, !PT ;  /* 0x0000001c03030212 */ /* 0x000fc400078e3cff */
[----:B------:R-:W-:Y:S01]  /*0de0*/  @P0 LOP3.LUT R5, R5, R26, RZ, 0x3c, !PT ;  /* 0x0000001a05050212 */ /* 0x000fe200078e3cff */
[----:B------:R-:W-:Y:S06]  /*0df0*/  @P1 BRA `(.L_x_4) ;  /* 0xfffffff400481947 */ /* 0x000fec000383ffff */
[----:B------:R-:W-:-:S05]  /*0e00*/  VIADD R15, R15, 0x1 ;  /* 0x000000010f0f7836 */ /* 0x000fca0000000000 */
[----:B------:R-:W-:-:S13]  /*0e10*/  ISETP.NE.AND P0, PT, R15, 0x5, PT ;  /* 0x000000050f00780c */ /* 0x000fda0003f05270 */
[----:B------:R-:W-:Y:S05]  /*0e20*/  @P0 BRA `(.L_x_5) ;  /* 0xfffffff400280947 */ /* 0x000fea000383ffff */
[----:B------:R-:W0:Y:S01]  /*0e30*/  LDC.64 R10, c[0x0][0x388] ;  /* 0x0000e200ff0a7b82 */ /* 0x000e220000000a00 */
[----:B------:R-:W-:Y:S01]  /*0e40*/  VIADD R14, R14, 0x1 ;  /* 0x000000010e0e7836 */ /* 0x000fe20000000000 */
[----:B------:R-:W-:-:S04]  /*0e50*/  LOP3.LUT R15, R6, 0x3, RZ, 0xc0, !PT ;  /* 0x00000003060f7812 */ /* 0x000fc800078ec0ff */
[----:B------:R-:W-:Y:S01]  /*0e60*/  ISETP.GE.U32.AND P0, PT, R14, R15, PT ;  /* 0x0000000f0e00720c */ /* 0x000fe20003f06070 */
[----:B0-----:R-:W-:-:S05]  /*0e70*/  IMAD.WIDE.U32 R10, R12, 0x30, R10 ;  /* 0x000000300c0a7825 */ /* 0x001fca00078e000a */
[----:B------:R0:W-:Y:S04]  /*0e80*/  STG.E desc[UR6][R10.64+0x4], R7 ;  /* 0x000004070a007986 */ /* 0x0001e8000c101906 */
[----:B------:R0:W-:Y:S04]  /*0e90*/  STG.E.64 desc[UR6][R10.64+0x8], R4 ;  /* 0x000008040a007986 */ /* 0x0001e8000c101b06 */
[----:B------:R0:W-:Y:S01]  /*0ea0*/  STG.E.64 desc[UR6][R10.64+0x10], R2 ;  /* 0x000010020a007986 */ /* 0x0001e2000c101b06 */
[----:B------:R-:W-:Y:S05]  /*0eb0*/  @!P0 BRA `(.L_x_6) ;  /* 0xfffffff000f48947 */ /* 0x000fea000383ffff */
.L_x_3:
[----:B------:R-:W-:Y:S05]  /*0ec0*/  BSYNC.RECONVERGENT B1 ;  /* 0x0000000000017941 */ /* 0x000fea0003800200 */
.L_x_2:
[----:B------:R-:W-:Y:S01]  /*0ed0*/  ISETP.GT.U32.AND P0, PT, R6, 0x3, PT ;  /* 0x000000030600780c */ /* 0x000fe20003f04070 */
[----:B------:R-:W-:Y:S01]  /*0ee0*/  VIADD R0, R0, 0x1 ;  /* 0x0000000100007836 */ /* 0x000fe20000000000 */
[--C-:B------:R-:W-:Y:S02]  /*0ef0*/  SHF.R.U64 R6, R6, 0x2, R13.reuse ;  /* 0x0000000206067819 */ /* 0x100fe4000000120d */
[----:B------:R-:W-:Y:S02]  /*0f00*/  ISETP.GT.U32.AND.EX P0, PT, R13, RZ, PT, P0 ;  /* 0x000000ff0d00720c */ /* 0x000fe40003f04100 */
[----:B------:R-:W-:-:S11]  /*0f10*/  SHF.R.U32.HI R13, RZ, 0x2, R13 ;  /* 0x00000002ff0d7819 */ /* 0x000fd6000001160d */
[----:B------:R-:W-:Y:S05]  /*0f20*/  @P0 BRA `(.L_x_7) ;  /* 0xfffffff000b80947 */ /* 0x000fea000383ffff */
.L_x_1:
[----:B------:R-:W-:Y:S05]  /*0f30*/  BSYNC.RECONVERGENT B0 ;  /* 0x0000000000007941 */ /* 0x000fea0003800200 */
.L_x_0:
[----:B0-----:R-:W0:Y:S01]  /*0f40*/  LDC.64 R8, c[0x0][0x388] ;  /* 0x0000e200ff087b82 */ /* 0x001e220000000a00 */
[----:B------:R-:W-:Y:S01]  /*0f50*/  IMAD.MOV.U32 R0, RZ, RZ, RZ ;  /* 0x000000ffff007224 */ /* 0x000fe200078e00ff */
[----:B------:R-:W-:Y:S01]  /*0f60*/  UMOV UR5, 0xf4240 ;  /* 0x000f424000057882 */ /* 0x000fe20000000000 */
[----:B------:R-:W-:Y:S01]  /*0f70*/  IMAD.MOV.U32 R11, RZ, RZ, RZ ;  /* 0x000000ffff0b7224 */ /* 0x000fe200078e00ff */
[----:B------:R-:W-:Y:S01]  /*0f80*/  UMOV UR4, URZ ;  /* 0x000000ff00047c82 */ /* 0x000fe20008000000 */
[----:B------:R-:W-:Y:S02]  /*0f90*/  IMAD.MOV.U32 R6, RZ, RZ, 0x319e49d4 ;  /* 0x319e49d4ff067424 */ /* 0x000fe400078e00ff */
[----:B0-----:R-:W-:-:S05]  /*0fa0*/  IMAD.WIDE.U32 R8, R12, 0x30, R8 ;  /* 0x000000300c087825 */ /* 0x001fca00078e0008 */
[----:B------:R0:W-:Y:S04]  /*0fb0*/  STG.E.64 desc[UR6][R8.64+0x18], RZ ;  /* 0x000018ff08007986 */ /* 0x0001e8000c101b06 */
[----:B------:R0:W-:Y:S04]  /*0fc0*/  STG.E desc[UR6][R8.64+0x20], RZ ;  /* 0x000020ff08007986 */ /* 0x0001e8000c101906 */
[----:B------:R0:W-:Y:S02]  /*0fd0*/  STG.E.64 desc[UR6][R8.64+0x28], RZ ;  /* 0x000028ff08007986 */ /* 0x0001e4000c101b06 */
.L_x_8:
[----:B------:R-:W-:Y:S01]  /*0fe0*/  SHF.R.U32.HI R10, RZ, 0x2, R7 ;  /* 0x00000002ff0a7819 */ /* 0x000fe20000011607 */
[----:B------:R-:W-:Y:S01]  /*0ff0*/  UIADD3 UR5, UP0, UPT, UR5, -0x4, URZ ;  /* 0xfffffffc05057890 */ /* 0x000fe2000ff1e0ff */
[----:B------:R-:W-:Y:S02]  /*1000*/  SHF.R.U32.HI R15, RZ, 0x2, R4 ;  /* 0x00000002ff0f7819 */ /* 0x000fe40000011604 */
[----:B------:R-:W-:Y:S01]  /*1010*/  LOP3.LUT R10, R10, R7, RZ, 0x3c, !PT ;  /* 0x000000070a0a7212 */ /* 0x000fe200078e3cff */
[----:B------:R-:W-:Y:S01]  /*1020*/  IMAD.SHL.U32 R7, R3, 0x10, RZ ;  /* 0x0000001003077824 */ /* 0x000fe200078e00ff */
[----:B------:R-:W-:Y:S01]  /*1030*/  LOP3.LUT R15, R15, R4, RZ, 0x3c, !PT ;  /* 0x000000040f0f7212 */ /* 0x000fe200078e3cff */
[----:B------:R-:W-:Y:S02]  /*1040*/  UIADD3.X UR4, UPT, UPT, UR4, -0x1, URZ, UP0, !UPT ;  /* 0xffffffff04047890 */ /* 0x000fe400087fe4ff */
[----:B------:R-:W-:Y:S01]  /*1050*/  IMAD.SHL.U32 R13, R10, 0x2, RZ ;  /* 0x000000020a0d7824 */ /* 0x000fe200078e00ff */
[----:B------:R-:W-:-:S04]  /*1060*/  UISETP.NE.U32.AND UP0, UPT, UR5, URZ, UPT ;  /* 0x000000ff0500728c */ /* 0x000fc8000bf05070 */
[----:B------:R-:W-:Y:S01]  /*1070*/  LOP3.LUT R10, R10, R13, R7, 0x96, !PT ;  /* 0x0000000d0a0a7212 */ /* 0x000fe200078e9607 */
[----:B------:R-:W-:Y:S01]  /*1080*/  IMAD.SHL.U32 R7, R15, 0x2, RZ ;  /* 0x000000020f077824 */ /* 0x000fe200078e00ff */
[----:B------:R-:W-:Y:S02]  /*1090*/  UISETP.NE.AND.EX UP0, UPT, UR4, URZ, UPT, UP0 ;  /* 0x000000ff0400728c */ /* 0x000fe4000bf05300 */
[----:B------:R-:W-:Y:S02]  /*10a0*/  LOP3.LUT R13, R10, R3, RZ, 0x3c, !PT ;  /* 0x000000030a0d7212 */ /* 0x000fe400078e3cff */
[----:B------:R-:W-:-:S03]  /*10b0*/  SHF.R.U32.HI R10, RZ, 0x2, R5 ;  /* 0x00000002ff0a7819 */ /* 0x000fc60000011605 */
[----:B------:R-:W-:Y:S01]  /*10c0*/  IMAD.SHL.U32 R4, R13, 0x10, RZ ;  /* 0x000000100d047824 */ /* 0x000fe200078e00ff */
[----:B------:R-:W-:-:S04]  /*10d0*/  LOP3.LUT R10, R10, R5, RZ, 0x3c, !PT ;  /* 0x000000050a0a7212 */ /* 0x000fc800078e3cff */
[----:B------:R-:W-:Y:S02]  /*10e0*/  LOP3.LUT R4, R15, R7, R4, 0x96, !PT ;  /* 0x000000070f047212 */ /* 0x000fe400078e9604 */
[----:B------:R-:W-:Y:S02]  /*10f0*/  SHF.R.U32.HI R7, RZ, 0x2, R2 ;  /* 0x00000002ff077819 */ /* 0x000fe40000011602 */
[----:B------:R-:W-:Y:S01]  /*1100*/  LOP3.LUT R15, R4, R13, RZ, 0x3c, !PT ;  /* 0x0000000d040f7212 */ /* 0x000fe200078e3cff */
[----:B------:R-:W-:Y:S01]  /*1110*/  IMAD.SHL.U32 R4, R10, 0x2, RZ ;  /* 0x000000020a047824 */ /* 0x000fe200078e00ff */
[----:B------:R-:W-:-:S03]  /*1120*/  LOP3.LUT R7, R7, R2, RZ, 0x3c, !PT ;  /* 0x0000000207077212 */ /* 0x000fc600078e3cff */
[----:B------:R-:W-:-:S05]  /*1130*/  IMAD.SHL.U32 R5, R15, 0x10, RZ ;  /* 0x000000100f057824 */ /* 0x000fca00078e00ff */
[----:B------:R-:W-:Y:S02]  /*1140*/  LOP3.LUT R4, R10, R4, R5, 0x96, !PT ;  /* 0x000000040a047212 */ /* 0x000fe400078e9605 */
[----:B------:R-:W-:Y:S02]  /*1150*/  SHF.R.U32.HI R10, RZ, 0x2, R3 ;  /* 0x00000002ff0a7819 */ /* 0x000fe40000011603 */
[----:B------:R-:W-:Y:S01]  /*1160*/  LOP3.LUT R17, R4, R15, RZ, 0x3c, !PT ;  /* 0x0000000f04117212 */ /* 0x000fe200078e3cff */
[----:B------:R-:W-:Y:S01]  /*1170*/  IMAD.SHL.U32 R4, R7, 0x2, RZ ;  /* 0x0000000207047824 */ /* 0x000fe200078e00ff */
[----:B------:R-:W-:Y:S02]  /*1180*/  LOP3.LUT R10, R10, R3, RZ, 0x3c, !PT ;  /* 0x000000030a0a7212 */ /* 0x000fe400078e3cff */
[----:B------:R-:W-:Y:S01]  /*1190*/  SHF.R.U32.HI R14, RZ, 0x2, R17 ;  /* 0x00000002ff0e7819 */ /* 0x000fe20000011611 */
[----:B------:R-:W-:-:S03]  /*11a0*/  IMAD.SHL.U32 R2, R17, 0x10, RZ ;  /* 0x0000001011027824 */ /* 0x000fc600078e00ff */
[-C--:B------:R-:W-:Y:S02]  /*11b0*/  LOP3.LUT R14, R14, R17.reuse, RZ, 0x3c, !PT ;  /* 0x000000110e0e7212 */ /* 0x080fe400078e3cff */
[----:B------:R-:W-:Y:S02]  /*11c0*/  LOP3.LUT R2, R7, R4, R2, 0x96, !PT ;  /* 0x0000000407027212 */ /* 0x000fe400078e9602 */
[----:B------:R-:W-:Y:S02]  /*11d0*/  SHF.R.U32.HI R4, RZ, 0x2, R13 ;  /* 0x00000002ff047819 */ /* 0x000fe4000001160d */
[----:B------:R-:W-:Y:S01]  /*11e0*/  LOP3.LUT R7, R2, R17, RZ, 0x3c, !PT ;  /* 0x0000001102077212 */ /* 0x000fe200078e3cff */
[----:B------:R-:W-:Y:S01]  /*11f0*/  IMAD.SHL.U32 R2, R10, 0x2, RZ ;  /* 0x000000020a027824 */ /* 0x000fe200078e00ff */
[C---:B------:R-:W-:Y:S02]  /*1200*/  IADD3 R17, PT, PT, R6.reuse, 0xb0f8a, R17 ;  /* 0x000b0f8a06117810 */ /* 0x040fe40007ffe011 */
[----:B------:R-:W-:Y:S01]  /*1210*/  IADD3 R16, PT, PT, R6, 0x10974f, R7 ;  /* 0x0010974f06107810 */ /* 0x000fe20007ffe007 */
[----:B------:R-:W-:Y:S01]  /*1220*/  IMAD.SHL.U32 R3, R7, 0x10, RZ ;  /* 0x0000001007037824 */ /* 0x000fe200078e00ff */
[----:B------:R-:W-:-:S04]  /*1230*/  I2FP.F32.U32 R17, R17 ;  /* 0x0000001100117245 */ /* 0x000fc80000201000 */
[----:B------:R-:W-:Y:S02]  /*1240*/  LOP3.LUT R2, R10, R2, R3, 0x96, !PT ;  /* 0x000000020a027212 */ /* 0x000fe400078e9603 */
[----:B------:R-:W-:Y:S02]  /*1250*/  LOP3.LUT R3, R4, R13, RZ, 0x3c, !PT ;  /* 0x0000000d04037212 */ /* 0x000fe400078e3cff */
[----:B------:R-:W-:Y:S02]  /*1260*/  LOP3.LUT R4, R2, R7, RZ, 0x3c, !PT ;  /* 0x0000000702047212 */ /* 0x000fe400078e3cff */
[----:B------:R-:W-:Y:S01]  /*1270*/  SHF.R.U32.HI R10, RZ, 0x2, R15 ;  /* 0x00000002ff0a7819 */ /* 0x000fe2000001160f */
[----:B------:R-:W-:Y:S02]  /*1280*/  IMAD.SHL.U32 R5, R3, 0x2, RZ ;  /* 0x0000000203057824 */ /* 0x000fe400078e00ff */
[----:B------:R-:W-:Y:S01]  /*1290*/  IMAD.SHL.U32 R2, R4, 0x10, RZ ;  /* 0x0000001004027824 */ /* 0x000fe200078e00ff */
[----:B------:R-:W-:-:S04]  /*12a0*/  LOP3.LUT R10, R10, R15, RZ, 0x3c, !PT ;  /* 0x0000000f0a0a7212 */ /* 0x000fc800078e3cff */
[----:B------:R-:W-:Y:S01]  /*12b0*/  LOP3.LUT R5, R3, R5, R2, 0x96, !PT ;  /* 0x0000000503057212 */ /* 0x000fe200078e9602 */
[----:B------:R-:W-:-:S03]  /*12c0*/  IMAD.SHL.U32 R2, R10, 0x2, RZ ;  /* 0x000000020a027824 */ /* 0x000fc600078e00ff */
[----:B------:R-:W-:-:S05]  /*12d0*/  LOP3.LUT R5, R5, R4, RZ, 0x3c, !PT ;  /* 0x0000000405057212 */ /* 0x000fca00078e3cff */
[----:B------:R-:W-:-:S05]  /*12e0*/  IMAD.SHL.U32 R3, R5, 0x10, RZ ;  /* 0x0000001005037824 */ /* 0x000fca00078e00ff */
[----:B------:R-:W-:Y:S01]  /*12f0*/  LOP3.LUT R2, R10, R2, R3, 0x96, !PT ;  /* 0x000000020a027212 */ /* 0x000fe200078e9603 */
[----:B------:R-:W-:Y:S01]  /*1300*/  IMAD.MOV.U32 R10, RZ, RZ, 0x2f800000 ;  /* 0x2f800000ff0a7424 */ /* 0x000fe200078e00ff */
[----:B------:R-:W-:Y:S01]  /*1310*/  IADD3 R3, PT, PT, R6, 0x587c5, R15 ;  /* 0x000587c506037810 */ /* 0x000fe20007ffe00f */
[----:B------:R-:W-:Y:S01]  /*1320*/  IMAD.IADD R15, R13, 0x1, R6 ;  /* 0x000000010d0f7824 */ /* 0x000fe200078e0206 */
[----:B------:R-:W-:Y:S01]  /*1330*/  LOP3.LUT R2, R2, R5, RZ, 0x3c, !PT ;  /* 0x0000000502027212 */ /* 0x000fe200078e3cff */
[----:B------:R-:W-:Y:S01]  /*1340*/  IMAD.SHL.U32 R13, R14, 0x2, RZ ;  /* 0x000000020e0d7824 */ /* 0x000fe200078e00ff */
[----:B------:R-:W-:Y:S01]  /*1350*/  I2FP.F32.U32 R19, R3 ;  /* 0x0000000300137245 */ /* 0x000fe20000201000 */
[-C--:B------:R-:W-:Y:S01]  /*1360*/  FFMA R17, R17, R10.reuse, 1.1641532182693481445e-10 ;  /* 0x2f00000011117423 */ /* 0x080fe2000000000a */
[----:B------:R-:W-:Y:S01]  /*1370*/  I2FP.F32.U32 R15, R15 ;  /* 0x0000000f000f7245 */ /* 0x000fe20000201000 */
[----:B------:R-:W-:Y:S01]  /*1380*/  IMAD.SHL.U32 R3, R2, 0x10, RZ ;  /* 0x0000001002037824 */ /* 0x000fe200078e00ff */
[----:B------:R-:W-:Y:S01]  /*1390*/  IADD3 R18, PT, PT, R6, 0x212e9e, R2 ;  /* 0x00212e9e06127810 */ /* 0x000fe20007ffe002 */
[----:B------:R-:W-:-:S02]  /*13a0*/  FFMA R19, R19, R10, 1.1641532182693481445e-10 ;  /* 0x2f00000013137423 */ /* 0x000fc4000000000a */
[----:B------:R-:W-:Y:S01]  /*13b0*/  FFMA R15, R15, R10, 1.1641532182693481445e-10 ;  /* 0x2f0000000f0f7423 */ /* 0x000fe2000000000a */
[----:B------:R-:W-:Y:S01]  /*13c0*/  LOP3.LUT R3, R14, R13, R3, 0x96, !PT ;  /* 0x0000000d0e037212 */ /* 0x000fe200078e9603 */
[----:B------:R-:W-:Y:S01]  /*13d0*/  FMUL R14, R19, R19 ;  /* 0x00000013130e7220 */ /* 0x000fe20000400000 */
[----:B------:R-:W-:Y:S02]  /*13e0*/  I2FP.F32.U32 R13, R16 ;  /* 0x00000010000d7245 */ /* 0x000fe40000201000 */
[----:B------:R-:W-:Y:S02]  /*13f0*/  LOP3.LUT R3, R3, R2, RZ, 0x3c, !PT ;  /* 0x0000000203037212 */ /* 0x000fe400078e3cff */
[----:B------:R-:W-:Y:S01]  /*1400*/  I2FP.F32.U32 R21, R18 ;  /* 0x0000001200157245 */ /* 0x000fe20000201000 */
[----:B------:R-:W-:Y:S01]  /*1410*/  FFMA R16, R13, R10, 1.1641532182693481445e-10 ;  /* 0x2f0000000d107423 */ /* 0x000fe2000000000a */
[----:B------:R-:W-:Y:S01]  /*1420*/  FFMA R13, R15, R15, R14 ;  /* 0x0000000f0f0d7223 */ /* 0x000fe2000000000e */
[----:B------:R-:W-:-:S02]  /*1430*/  IADD3 R15, PT, PT, R6, 0x1ba6d9, R5 ;  /* 0x001ba6d9060f7810 */ /* 0x000fc40007ffe005 */
[----:B------:R-:W-:Y:S01]  /*1440*/  IADD3 R20, PT, PT, R6, 0x26b663, R3 ;  /* 0x0026b66306147810 */ /* 0x000fe20007ffe003 */
[----:B------:R-:W-:Y:S01]  /*1450*/  FMUL R16, R16, R16 ;  /* 0x0000001010107220 */ /* 0x000fe20000400000 */
[C---:B------:R-:W-:Y:S01]  /*1460*/  IADD3 R14, PT, PT, R6.reuse, 0x161f14, R4 ;  /* 0x00161f14060e7810 */ /* 0x040fe20007ffe004 */
[----:B------:R-:W-:Y:S01]  /*1470*/  FFMA R21, R21, R10, 1.1641532182693481445e-10 ;  /* 0x2f00000015157423 */ /* 0x000fe2000000000a */
[----:B------:R-:W-:Y:S01]  /*1480*/  I2FP.F32.U32 R19, R15 ;  /* 0x0000000f00137245 */ /* 0x000fe20000201000 */
[----:B------:R-:W-:Y:S01]  /*1490*/  FFMA R16, R17, R17, R16 ;  /* 0x0000001111107223 */ /* 0x000fe20000000010 */
[----:B------:R-:W-:Y:S01]  /*14a0*/  I2FP.F32.U32 R23, R20 ;  /* 0x0000001400177245 */ /* 0x000fe20000201000 */
[----:B------:R-:W-:Y:S01]  /*14b0*/  VIADD R6, R6, 0x2c3e28 ;  /* 0x002c3e2806067836 */ /* 0x000fe20000000000 */
[----:B------:R-:W-:Y:S01]  /*14c0*/  I2FP.F32.U32 R15, R14 ;  /* 0x0000000e000f7245 */ /* 0x000fe20000201000 */
[-C--:B------:R-:W-:Y:S01]  /*14d0*/  FFMA R19, R19, R10.reuse, 1.1641532182693481445e-10 ;  /* 0x2f00000013137423 */ /* 0x080fe2000000000a */
[----:B------:R-:W-:Y:S01]  /*14e0*/  FSETP.GTU.AND P0, PT, R13, 1, PT ;  /* 0x3f8000000d00780b */ /* 0x000fe20003f0c000 */
[-C--:B------:R-:W-:Y:S01]  /*14f0*/  FFMA R23, R23, R10.reuse, 1.1641532182693481445e-10 ;  /* 0x2f00000017177423 */ /* 0x080fe2000000000a */
[----:B------:R-:W-:Y:S01]  /*1500*/  FSETP.GTU.AND P1, PT, R16, 1, PT ;  /* 0x3f8000001000780b */ /* 0x000fe20003f2c000 */
[----:B------:R-:W-:Y:S01]  /*1510*/  FFMA R15, R15, R10, 1.1641532182693481445e-10 ;  /* 0x2f0000000f0f7423 */ /* 0x000fe2000000000a */
[----:B------:R-:W-:Y:S01]  /*1520*/  FMUL R10, R19, R19 ;  /* 0x00000013130a7220 */ /* 0x000fe20000400000 */
[----:B------:R-:W-:Y:S01]  /*1530*/  FMUL R14, R23, R23 ;  /* 0x00000017170e7220 */ /* 0x000fe20000400000 */
[----:B------:R-:W-:-:S02]  /*1540*/  SEL R13, RZ, 0x1, P1 ;  /* 0x00000001ff0d7807 */ /* 0x000fc40000800000 */
[----:B------:R-:W-:Y:S01]  /*1550*/  FFMA R10, R15, R15, R10 ;  /* 0x0000000f0f0a7223 */ /* 0x000fe2000000000a */
[----:B------:R-:W-:Y:S01]  /*1560*/  FFMA R14, R21, R21, R14 ;  /* 0x00000015150e7223 */ /* 0x000fe2000000000e */
[----:B------:R-:W-:-:S03]  /*1570*/  SEL R15, RZ, 0x1, P0 ;  /* 0x00000001ff0f7807 */ /* 0x000fc60000000000 */
[----:B------:R-:W-:Y:S02]  /*1580*/  FSETP.GTU.AND P0, PT, R10, 1, PT ;  /* 0x3f8000000a00780b */ /* 0x000fe40003f0c000 */
[----:B------:R-:W-:Y:S02]  /*1590*/  FSETP.GTU.AND P1, PT, R14, 1, PT ;  /* 0x3f8000000e00780b */ /* 0x000fe40003f2c000 */
[----:B------:R-:W-:Y:S02]  /*15a0*/  IADD3 R10, P2, P3, R13, R0, R15 ;  /* 0x000000000d0a7210 */ /* 0x000fe40007b5e00f */
[----:B------:R-:W-:Y:S02]  /*15b0*/  SEL R13, RZ, 0x1, P0 ;  /* 0x00000001ff0d7807 */ /* 0x000fe40000000000 */
[----:B------:R-:W-:Y:S02]  /*15c0*/  SEL R0, RZ, 0x1, P1 ;  /* 0x00000001ff007807 */ /* 0x000fe40000800000 */
[----:B------:R-:W-:-:S02]  /*15d0*/  IADD3.X R11, PT, PT, RZ, R11, RZ, P2, P3 ;  /* 0x0000000bff0b7210 */ /* 0x000fc400017e64ff */
[----:B------:R-:W-:-:S04]  /*15e0*/  IADD3 R0, P0, P1, R0, R10, R13 ;  /* 0x0000000a00007210 */ /* 0x000fc8000791e00d */
[----:B------:R-:W-:Y:S01]  /*15f0*/  IADD3.X R11, PT, PT, RZ, R11, RZ, P0, P1 ;  /* 0x0000000bff0b7210 */ /* 0x000fe200007e24ff */
[----:B------:R-:W-:Y:S08]  /*1600*/  BRA.U UP0, `(.L_x_8) ;  /* 0xfffffff900747547 */ /* 0x000ff0000b83ffff */
[----:B------:R-:W-:Y:S01]  /*1610*/  IMAD.MOV.U32 R10, RZ, RZ, R0 ;  /* 0x000000ffff0a7224 */ /* 0x000fe200078e0000 */
[----:B------:R1:W-:Y:S01]  /*1620*/  STG.E.64 desc[UR6][R8.64+0x8], R4 ;  /* 0x0000080408007986 */ /* 0x0003e2000c101b06 */
[----:B------:R-:W-:Y:S01]  /*1630*/  IMAD.MOV.U32 R6, RZ, RZ, -0x88bc771 ;  /* 0xf774388fff067424 */ /* 0x000fe200078e00ff */
[----:B------:R-:W-:Y:S01]  /*1640*/  BSSY.RECONVERGENT B1, `(.L_x_9) ;  /* 0x000000f000017945 */ /* 0x000fe20003800200 */
[----:B------:R-:W2:Y:S01]  /*1650*/  I2F.U64 R0, R10 ;  /* 0x0000000a00007312 */ /* 0x000ea20000301000 */
[----:B------:R-:W-:Y:S01]  /*1660*/  IMAD.MOV.U32 R14, RZ, RZ, 0x358637bd ;  /* 0x358637bdff0e7424 */ /* 0x000fe200078e00ff */
[----:B------:R1:W-:Y:S01]  /*1670*/  STG.E.64 desc[UR6][R8.64+0x10], R2 ;  /* 0x0000100208007986 */ /* 0x0003e2000c101b06 */
[----:B------:R-:W-:-:S03]  /*1680*/  IMAD.MOV.U32 R13, RZ, RZ, 0x49742400 ;  /* 0x49742400ff0d7424 */ /* 0x000fc600078e00ff */
[----:B------:R1:W-:Y:S01]  /*1690*/  STG.E.64 desc[UR6][R8.64], R6 ;  /* 0x0000000608007986 */ /* 0x0003e2000c101b06 */
[----:B------:R-:W-:-:S04]  /*16a0*/  FFMA R13, R14, -R13, 1 ;  /* 0x3f8000000e0d7423 */ /* 0x000fc8000000080d */
[----:B------:R-:W-:Y:S01]  /*16b0*/  FFMA R13, R13, R14, 9.9999999747524270788e-07 ;  /* 0x358637bd0d0d7423 */ /* 0x000fe2000000000e */
[----:B--2---:R-:W2:Y:S03]  /*16c0*/  FCHK P0, R0, 1000000 ;  /* 0x4974240000007902 */ /* 0x004ea60000000000 */
[----:B------:R-:W-:-:S04]  /*16d0*/  FFMA R14, R0, R13, RZ ;  /* 0x0000000d000e7223 */ /* 0x000fc800000000ff */
[----:B------:R-:W-:-:S04]  /*16e0*/  FFMA R10, R14, -1000000, R0 ;  /* 0xc97424000e0a7823 */ /* 0x000fc80000000000 */
[----:B------:R-:W-:Y:S01]  /*16f0*/  FFMA R10, R13, R10, R14 ;  /* 0x0000000a0d0a7223 */ /* 0x000fe2000000000e */
[----:B-12---:R-:W-:Y:S06]  /*1700*/  @!P0 BRA `(.L_x_10) ;  /* 0x0000000000088947 */ /* 0x006fec0003800000 */
[----:B------:R-:W-:-:S07]  /*1710*/  MOV R2, 0x1730 ;  /* 0x0000173000027802 */ /* 0x000fce0000000f00 */
[----:B0-----:R-:W-:Y:S05]  /*1720*/  CALL.REL.NOINC `($__internal_0_$__cuda_sm3x_div_rn_noftz_f32_slowpath) ;  /* 0x00000000001c7944 */ /* 0x001fea0003c00000 */
.L_x_10:
[----:B------:R-:W-:Y:S05]  /*1730*/  BSYNC.RECONVERGENT B1 ;  /* 0x0000000000017941 */ /* 0x000fea0003800200 */
.L_x_9:
[----:B------:R-:W1:Y:S01]  /*1740*/  LDCU.64 UR4, c[0x0][0x380] ;  /* 0x00007000ff0477ac */ /* 0x000e620008000a00 */
[----:B------:R-:W-:Y:S01]  /*1750*/  FMUL R5, R10, 4 ;  /* 0x408000000a057820 */ /* 0x000fe20000400000 */
[----:B-1----:R-:W-:-:S04]  /*1760*/  LEA R2, P0, R12, UR4, 0x2 ;  /* 0x000000040c027c11 */ /* 0x002fc8000f8010ff */
[----:B------:R-:W-:-:S05]  /*1770*/  LEA.HI.X R3, R12, UR5, RZ, 0x2, P0 ;  /* 0x000000050c037c11 */ /* 0x000fca00080f14ff */
[----:B------:R-:W-:Y:S01]  /*1780*/  STG.E desc[UR6][R2.64], R5 ;  /* 0x0000000502007986 */ /* 0x000fe2000c101906 */
[----:B------:R-:W-:Y:S05]  /*1790*/  EXIT ;  /* 0x000000000000794d */ /* 0x000fea0003800000 */
        .weak           $__internal_0_$__cuda_sm3x_div_rn_noftz_f32_slowpath
        .type           $__internal_0_$__cuda_sm3x_div_rn_noftz_f32_slowpath,@function
        .size           $__internal_0_$__cuda_sm3x_div_rn_noftz_f32_slowpath,(.L_x_24 - $__internal_0_$__cuda_sm3x_div_rn_noftz_f32_slowpath)
$__internal_0_$__cuda_sm3x_div_rn_noftz_f32_slowpath:
[--C-:B------:R-:W-:Y:S01]  /*17a0*/  SHF.R.U32.HI R3, RZ, 0x17, R0.reuse ;  /* 0x00000017ff037819 */ /* 0x100fe20000011600 */
[----:B------:R-:W-:Y:S04]  /*17b0*/  BSSY.RECONVERGENT B0, `(.L_x_11) ;  /* 0x000005c000007945 */ /* 0x000fe80003800200 */
[----:B------:R-:W-:Y:S01]  /*17c0*/  BSSY.RELIABLE B2, `(.L_x_12) ;  /* 0x000001a000027945 */ /* 0x000fe20003800100 */
[----:B------:R-:W-:Y:S01]  /*17d0*/  LOP3.LUT R5, R3, 0xff, RZ, 0xc0, !PT ;  /* 0x000000ff03057812 */ /* 0x000fe200078ec0ff */
[----:B------:R-:W-:-:S04]  /*17e0*/  IMAD.MOV.U32 R3, RZ, RZ, R0 ;  /* 0x000000ffff037224 */ /* 0x000fc800078e0000 */
[----:B------:R-:W-:-:S05]  /*17f0*/  VIADD R6, R5, 0xffffffff ;  /* 0xffffffff05067836 */ /* 0x000fca0000000000 */
[----:B------:R-:W-:-:S13]  /*1800*/  ISETP.GT.U32.OR P0, PT, R6, 0xfd, !PT ;  /* 0x000000fd0600780c */ /* 0x000fda0007f04470 */
[----:B------:R-:W-:Y:S01]  /*1810*/  @!P0 IMAD.MOV.U32 R4, RZ, RZ, RZ ;  /* 0x000000ffff048224 */ /* 0x000fe200078e00ff */
[----:B------:R-:W-:Y:S06]  /*1820*/  @!P0 BRA `(.L_x_13) ;  /* 0x00000000004c8947 */ /* 0x000fec0003800000 */
[----:B------:R-:W-:-:S13]  /*1830*/  FSETP.GTU.FTZ.AND P0, PT, |R0|, +INF , PT ;  /* 0x7f8000000000780b */ /* 0x000fda0003f1c200 */
[----:B------:R-:W-:Y:S05]  /*1840*/  @P0 BREAK.RELIABLE B2 ;  /* 0x0000000000020942 */ /* 0x000fea0003800100 */
[----:B------:R-:W-:Y:S05]  /*1850*/  @P0 BRA `(.L_x_14) ;  /* 0x0000000400400947 */ /* 0x000fea0003800000 */
[----:B------:R-:W-:-:S05]  /*1860*/  IMAD.MOV.U32 R4, RZ, RZ, 0x49742400 ;  /* 0x49742400ff047424 */ /* 0x000fca00078e00ff */
[----:B------:R-:W-:-:S13]  /*1870*/  LOP3.LUT P0, RZ, R4, 0x7fffffff, R3, 0xc8, !PT ;  /* 0x7fffffff04ff7812 */ /* 0x000fda000780c803 */
[----:B------:R-:W-:Y:S05]  /*1880*/  @!P0 BREAK.RELIABLE B2 ;  /* 0x0000000000028942 */ /* 0x000fea0003800100 */
[----:B------:R-:W-:Y:S05]  /*1890*/  @!P0 BRA `(.L_x_15) ;  /* 0x0000000400288947 */ /* 0x000fea0003800000 */
[----:B------:R-:W-:-:S13]  /*18a0*/  LOP3.LUT P0, RZ, R3, 0x7fffffff, RZ, 0xc0, !PT ;  /* 0x7fffffff03ff7812 */ /* 0x000fda000780c0ff */
[----:B------:R-:W-:Y:S05]  /*18b0*/  @!P0 BREAK.RELIABLE B2 ;  /* 0x0000000000028942 */ /* 0x000fea0003800100 */
[----:B------:R-:W-:Y:S05]  /*18c0*/  @!P0 BRA `(.L_x_16) ;  /* 0x0000000400148947 */ /* 0x000fea0003800000 */
[----:B------:R-:W-:Y:S02]  /*18d0*/  FSETP.NEU.FTZ.AND P1, PT, |R0|, +INF , PT ;  /* 0x7f8000000000780b */ /* 0x000fe40003f3d200 */
[----:B------:R-:W-:-:S04]  /*18e0*/  LOP3.LUT P0, RZ, R4, 0x7fffffff, RZ, 0xc0, !PT ;  /* 0x7fffffff04ff7812 */ /* 0x000fc8000780c0ff */
[----:B------:R-:W-:-:S13]  /*18f0*/  PLOP3.LUT P0, PT, P1, P0, PT, 0x2f, 0xf2 ;  /* 0x0000000000f2781c */ /* 0x000fda0000f00577 */
[----:B------:R-:W-:Y:S05]  /*1900*/  @P0 BREAK.RELIABLE B2 ;  /* 0x0000000000020942 */ /* 0x000fea0003800100 */
[----:B------:R-:W-:Y:S05]  /*1910*/  @P0 BRA `(.L_x_17) ;  /* 0x0000000000f40947 */ /* 0x000fea0003800000 */
[----:B------:R-:W-:-:S13]  /*1920*/  ISETP.GE.AND P0, PT, R6, RZ, PT ;  /* 0x000000ff0600720c */ /* 0x000fda0003f06270 */
[----:B------:R-:W-:Y:S02]  /*1930*/  @P0 IMAD.MOV.U32 R4, RZ, RZ, RZ ;  /* 0x000000ffff040224 */ /* 0x000fe400078e00ff */
[----:B------:R-:W-:Y:S01]  /*1940*/  @!P0 FFMA R3, R0, 1.84467440737095516160e+19, RZ ;  /* 0x5f80000000038823 */ /* 0x000fe200000000ff */
[----:B------:R-:W-:-:S07]  /*1950*/  @!P0 IMAD.MOV.U32 R4, RZ, RZ, -0x40 ;  /* 0xffffffc0ff048424 */ /* 0x000fce00078e00ff */
.L_x_13:
[----:B------:R-:W-:Y:S05]  /*1960*/  BSYNC.RELIABLE B2 ;  /* 0x0000000000027941 */ /* 0x000fea0003800100 */
.L_x_12:
[----:B------:R-:W-:Y:S01]  /*1970*/  UMOV UR4, 0x49742400 ;  /* 0x4974240000047882 */ /* 0x000fe20000000000 */
[----:B------:R-:W-:Y:S01]  /*1980*/  VIADD R5, R5, 0xffffff81 ;  /* 0xffffff8105057836 */ /* 0x000fe20000000000 */
[----:B------:R-:W-:Y:S01]  /*1990*/  UIADD3 UR4, UPT, UPT, UR4, -0x9800000, URZ ;  /* 0xf680000004047890 */ /* 0x000fe2000fffe0ff */
[----:B------:R-:W-:Y:S02]  /*19a0*/  BSSY.RECONVERGENT B2, `(.L_x_18) ;  /* 0x0000033000027945 */ /* 0x000fe40003800200 */
[----:B------:R-:W-:Y:S01]  /*19b0*/  IMAD R0, R5, -0x800000, R3 ;  /* 0xff80000005007824 */ /* 0x000fe200078e0203 */
[----:B------:R-:W-:Y:S02]  /*19c0*/  IADD3 R4, PT, PT, R4, -0x13, R5 ;  /* 0xffffffed04047810 */ /* 0x000fe40007ffe005 */
[----:B------:R-:W-:-:S03]  /*19d0*/  FADD.FTZ R7, -RZ, -UR4 ;  /* 0x80000004ff077e21 */ /* 0x000fc60008010100 */
[----:B------:R-:W0:Y:S02]  /*19e0*/  MUFU.RCP R6, UR4 ;  /* 0x0000000400067d08 */ /* 0x000e240008001000 */
[----:B0-----:R-:W-:-:S04]  /*19f0*/  FFMA R9, R6, R7, 1 ;  /* 0x3f80000006097423 */ /* 0x001fc80000000007 */
[----:B------:R-:W-:-:S04]  /*1a00*/  FFMA R9, R6, R9, R6 ;  /* 0x0000000906097223 */ /* 0x000fc80000000006 */
[----:B------:R-:W-:-:S04]  /*1a10*/  FFMA R6, R0, R9, RZ ;  /* 0x0000000900067223 */ /* 0x000fc800000000ff */
[----:B------:R-:W-:-:S04]  /*1a20*/  FFMA R3, R7, R6, R0 ;  /* 0x0000000607037223 */ /* 0x000fc80000000000 */
[----:B------:R-:W-:-:S04]  /*1a30*/  FFMA R6, R9, R3, R6 ;  /* 0x0000000309067223 */ /* 0x000fc80000000006 */
[----:B------:R-:W-:-:S04]  /*1a40*/  FFMA R7, R7, R6, R0 ;  /* 0x0000000607077223 */ /* 0x000fc80000000000 */
[----:B------:R-:W-:-:S05]  /*1a50*/  FFMA R3, R9, R7, R6 ;  /* 0x0000000709037223 */ /* 0x000fca0000000006 */
[----:B------:R-:W-:-:S04]  /*1a60*/  SHF.R.U32.HI R0, RZ, 0x17, R3 ;  /* 0x00000017ff007819 */ /* 0x000fc80000011603 */
[----:B------:R-:W-:-:S05]  /*1a70*/  LOP3.LUT R0, R0, 0xff, RZ, 0xc0, !PT ;  /* 0x000000ff00007812 */ /* 0x000fca00078ec0ff */
[----:B------:R-:W-:-:S04]  /*1a80*/  IMAD.IADD R8, R0, 0x1, R4 ;  /* 0x0000000100087824 */ /* 0x000fc800078e0204 */
[----:B------:R-:W-:-:S05]  /*1a90*/  VIADD R0, R8, 0xffffffff ;  /* 0xffffffff08007836 */ /* 0x000fca0000000000 */
[----:B------:R-:W-:-:S13]  /*1aa0*/  ISETP.GE.U32.AND P0, PT, R0, 0xfe, PT ;  /* 0x000000fe0000780c */ /* 0x000fda0003f06070 */
[----:B------:R-:W-:Y:S05]  /*1ab0*/  @!P0 BRA `(.L_x_19) ;  /* 0x0000000000808947 */ /* 0x000fea0003800000 */
[----:B------:R-:W-:-:S13]  /*1ac0*/  ISETP.GT.AND P0, PT, R8, 0xfe, PT ;  /* 0x000000fe0800780c */ /* 0x000fda0003f04270 */
[----:B------:R-:W-:Y:S05]  /*1ad0*/  @P0 BRA `(.L_x_20) ;  /* 0x00000000006c0947 */ /* 0x000fea0003800000 */
[----:B------:R-:W-:-:S13]  /*1ae0*/  ISETP.GE.AND P0, PT, R8, 0x1, PT ;  /* 0x000000010800780c */ /* 0x000fda0003f06270 */
[----:B------:R-:W-:Y:S05]  /*1af0*/  @P0 BRA `(.L_x_21) ;  /* 0x0000000000740947 */ /* 0x000fea0003800000 */
[----:B------:R-:W-:Y:S02]  /*1b00*/  ISETP.GE.AND P0, PT, R8, -0x18, PT ;  /* 0xffffffe80800780c */ /* 0x000fe40003f06270 */
[----:B------:R-:W-:-:S11]  /*1b10*/  LOP3.LUT R3, R3, 0x80000000, RZ, 0xc0, !PT ;  /* 0x8000000003037812 */ /* 0x000fd600078ec0ff */
[----:B------:R-:W-:Y:S05]  /*1b20*/  @!P0 BRA `(.L_x_21) ;  /* 0x0000000000688947 */ /* 0x000fea0003800000 */
[CCC-:B------:R-:W-:Y:S01]  /*1b30*/  FFMA.RZ R0, R9.reuse, R7.reuse, R6.reuse ;  /* 0x0000000709007223 */ /* 0x1c0fe2000000c006 */
[C---:B------:R-:W-:Y:S01]  /*1b40*/  VIADD R5, R8.reuse, 0x20 ;  /* 0x0000002008057836 */ /* 0x040fe20000000000 */
[C---:B------:R-:W-:Y:S02]  /*1b50*/  ISETP.NE.AND P2, PT, R8.reuse, RZ, PT ;  /* 0x000000ff0800720c */ /* 0x040fe40003f45270 */
[----:B------:R-:W-:Y:S02]  /*1b60*/  ISETP.NE.AND P1, PT, R8, RZ, PT ;  /* 0x000000ff0800720c */ /* 0x000fe40003f25270 */
[----:B------:R-:W-:Y:S01]  /*1b70*/  LOP3.LUT R4, R0, 0x7fffff, RZ, 0xc0, !PT ;  /* 0x007fffff00047812 */ /* 0x000fe200078ec0ff */
[CCC-:B------:R-:W-:Y:S01]  /*1b80*/  FFMA.RP R0, R9.reuse, R7.reuse, R6.reuse ;  /* 0x0000000709007223 */ /* 0x1c0fe20000008006 */
[----:B------:R-:W-:Y:S01]  /*1b90*/  FFMA.RM R9, R9, R7, R6 ;  /* 0x0000000709097223 */ /* 0x000fe20000004006 */
[----:B------:R-:W-:Y:S01]  /*1ba0*/  IMAD.MOV R7, RZ, RZ, -R8 ;  /* 0x000000ffff077224 */ /* 0x000fe200078e0a08 */
[----:B------:R-:W-:-:S03]  /*1bb0*/  LOP3.LUT R4, R4, 0x800000, RZ, 0xfc, !PT ;  /* 0x0080000004047812 */ /* 0x000fc600078efcff */
[----:B------:R-:W-:Y:S02]  /*1bc0*/  FSETP.NEU.FTZ.AND P0, PT, R0, R9, PT ;  /* 0x000000090000720b */ /* 0x000fe40003f1d000 */
[----:B------:R-:W-:Y:S02]  /*1bd0*/  SHF.L.U32 R5, R4, R5, RZ ;  /* 0x0000000504057219 */ /* 0x000fe400000006ff */
[----:B------:R-:W-:Y:S02]  /*1be0*/  SEL R7, R7, RZ, P2 ;  /* 0x000000ff07077207 */ /* 0x000fe40001000000 */
[----:B------:R-:W-:Y:S02]  /*1bf0*/  ISETP.NE.AND P1, PT, R5, RZ, P1 ;  /* 0x000000ff0500720c */ /* 0x000fe40000f25270 */
[----:B------:R-:W-:Y:S02]  /*1c00*/  SHF.R.U32.HI R7, RZ, R7, R4 ;  /* 0x00000007ff077219 */ /* 0x000fe40000011604 */
[----:B------:R-:W-:-:S02]  /*1c10*/  PLOP3.LUT P0, PT, P0, P1, PT, 0xf8, 0x8f ;  /* 0x00000000008f781c */ /* 0x000fc40000703f70 */
[----:B------:R-:W-:Y:S02]  /*1c20*/  SHF.R.U32.HI R5, RZ, 0x1, R7 ;  /* 0x00000001ff057819 */ /* 0x000fe40000011607 */
[----:B------:R-:W-:-:S04]  /*1c30*/  SEL R0, RZ, 0x1, !P0 ;  /* 0x00000001ff007807 */ /* 0x000fc80004000000 */
[----:B------:R-:W-:-:S04]  /*1c40*/  LOP3.LUT R0, R0, 0x1, R5, 0xf8, !PT ;  /* 0x0000000100007812 */ /* 0x000fc800078ef805 */
[----:B------:R-:W-:-:S05]  /*1c50*/  LOP3.LUT R0, R0, R7, RZ, 0xc0, !PT ;  /* 0x0000000700007212 */ /* 0x000fca00078ec0ff */
[----:B------:R-:W-:-:S05]  /*1c60*/  IMAD.IADD R0, R5, 0x1, R0 ;  /* 0x0000000105007824 */ /* 0x000fca00078e0200 */
[----:B------:R-:W-:Y:S01]  /*1c70*/  LOP3.LUT R3, R0, R3, RZ, 0xfc, !PT ;  /* 0x0000000300037212 */ /* 0x000fe200078efcff */
[----:B------:R-:W-:Y:S06]  /*1c80*/  BRA `(.L_x_21) ;  /* 0x0000000000107947 */ /* 0x000fec0003800000 */
.L_x_20:
[----:B------:R-:W-:-:S04]  /*1c90*/  LOP3.LUT R3, R3, 0x80000000, RZ, 0xc0, !PT ;  /* 0x8000000003037812 */ /* 0x000fc800078ec0ff */
[----:B------:R-:W-:Y:S01]  /*1ca0*/  LOP3.LUT R3, R3, 0x7f800000, RZ, 0xfc, !PT ;  /* 0x7f80000003037812 */ /* 0x000fe200078efcff */
[----:B------:R-:W-:Y:S06]  /*1cb0*/  BRA `(.L_x_21) ;  /* 0x0000000000047947 */ /* 0x000fec0003800000 */
.L_x_19:
[----:B------:R-:W-:-:S07]  /*1cc0*/  IMAD R3, R4, 0x800000, R3 ;  /* 0x0080000004037824 */ /* 0x000fce00078e0203 */
.L_x_21:
[----:B------:R-:W-:Y:S05]  /*1cd0*/  BSYNC.RECONVERGENT B2 ;  /* 0x0000000000027941 */ /* 0x000fea0003800200 */
.L_x_18:
[----:B------:R-:W-:Y:S05]  /*1ce0*/  BRA `(.L_x_22) ;  /* 0x0000000000207947 */ /* 0x000fea0003800000 */
.L_x_17:
[----:B------:R-:W-:-:S04]  /*1cf0*/  LOP3.LUT R3, R4, 0x80000000, R3, 0x48, !PT ;  /* 0x8000000004037812 */ /* 0x000fc800078e4803 */
[----:B------:R-:W-:Y:S01]  /*1d00*/  LOP3.LUT R3, R3, 0x7f800000, RZ, 0xfc, !PT ;  /* 0x7f80000003037812 */ /* 0x000fe200078efcff */
[----:B------:R-:W-:Y:S06]  /*1d10*/  BRA `(.L_x_22) ;  /* 0x0000000000147947 */ /* 0x000fec0003800000 */
.L_x_16:
[----:B------:R-:W-:Y:S01]  /*1d20*/  LOP3.LUT R3, R4, 0x80000000, R3, 0x48, !PT ;  /* 0x8000000004037812 */ /* 0x000fe200078e4803 */
[----:B------:R-:W-:Y:S06]  /*1d30*/  BRA `(.L_x_22) ;  /* 0x00000000000c7947 */ /* 0x000fec0003800000 */
.L_x_15:
[----:B------:R-:W0:Y:S01]  /*1d40*/  MUFU.RSQ R3, -QNAN ;  /* 0xffc0000000037908 */ /* 0x000e220000001400 */
[----:B------:R-:W-:Y:S05]  /*1d50*/  BRA `(.L_x_22) ;  /* 0x0000000000047947 */ /* 0x000fea0003800000 */
.L_x_14:
[----:B------:R-:W-:-:S07]  /*1d60*/  FADD.FTZ R3, R0, 1000000 ;  /* 0x4974240000037421 */ /* 0x000fce0000010000 */
.L_x_22:
[----:B------:R-:W-:Y:S05]  /*1d70*/  BSYNC.RECONVERGENT B0 ;  /* 0x0000000000007941 */ /* 0x000fea0003800200 */
.L_x_11:
[----:B0-----:R-:W-:Y:S02]  /*1d80*/  IMAD.MOV.U32 R10, RZ, RZ, R3 ;  /* 0x000000ffff0a7224 */ /* 0x001fe400078e0003 */
[----:B------:R-:W-:-:S04]  /*1d90*/  IMAD.MOV.U32 R3, RZ, RZ, 0x0 ;  /* 0x00000000ff037424 */ /* 0x000fc800078e00ff */
[----:B------:R-:W-:Y:S05]  /*1da0*/  RET.REL.NODEC R2 `(_Z15gpu_monte_carloPfP17curandStateXORWOW) ;  /* 0xffffffe002947950 */ /* 0x000fea0003c3ffff */
.L_x_23:
[----:B------:R-:W-:-:S00]  /*1db0*/  BRA `(.L_x_23) ;  /* 0xfffffffc00fc7947 */ /* 0x000fc0000383ffff */
[----:B------:R-:W-:-:S00]  /*1dc0*/  NOP ;  /* 0x0000000000007918 */ /* 0x000fc00000000000 */
        /* <DEDUP_REMOVED lines=11> */
.L_x_24:


//--------------------- .nv.global.init           --------------------------
	.section	.nv.global.init,"aw",@progbits
	.align	4
.nv.global.init:
	.type		mrg32k3aM1SubSeq,@object
	.size		mrg32k3aM1SubSeq,(mrg32k3aM2SubSeq - mrg32k3aM1SubSeq)
mrg32k3aM1SubSeq:
        /*0000*/ 	.byte	0x0b, 0xcc, 0xee, 0x04, 0x73, 0x29, 0x8b, 0x6f, 0xf6, 0x53, 0x03, 0xf6, 0x23, 0xf6, 0xea, 0xda
        /* <DEDUP_REMOVED lines=125> */
	.type		mrg32k3aM2SubSeq,@object
	.size		mrg32k3aM2SubSeq,(mrg32k3aM1 - mrg32k3aM2SubSeq)
mrg32k3aM2SubSeq:
        /* <DEDUP_REMOVED lines=126> */
	.type		mrg32k3aM1,@object
	.size		mrg32k3aM1,(mrg32k3aM1Seq - mrg32k3aM1)
mrg32k3aM1:
        /* <DEDUP_REMOVED lines=144> */
	.type		mrg32k3aM1Seq,@object
	.size		mrg32k3aM1Seq,(mrg32k3aM2 - mrg32k3aM1Seq)
mrg32k3aM1Seq:
        /* <DEDUP_REMOVED lines=144> */
	.type		mrg32k3aM2,@object
	.size		mrg32k3aM2,(mrg32k3aM2Seq - mrg32k3aM2)
mrg32k3aM2:
        /* <DEDUP_REMOVED lines=144> */
	.type		mrg32k3aM2Seq,@object
	.size		mrg32k3aM2Seq,(precalc_xorwow_matrix - mrg32k3aM2Seq)
mrg32k3aM2Seq:
        /* <DEDUP_REMOVED lines=144> */
	.type		precalc_xorwow_matrix,@object
	.size		precalc_xorwow_matrix,(precalc_xorwow_offset_matrix - precalc_xorwow_matrix)
precalc_xorwow_matrix:
        /* <DEDUP_REMOVED lines=6400> */
	.type		precalc_xorwow_offset_matrix,@object
	.size		precalc_xorwow_offset_matrix,(.L_1 - precalc_xorwow_offset_matrix)
precalc_xorwow_offset_matrix:
        /* <DEDUP_REMOVED lines=6400> */
.L_1:


//--------------------- .nv.shared.reserved.0     --------------------------
	.section	.nv.shared.reserved.0,"aw",@nobits
	.weak		__nv_reservedSMEM_offset_0_alias
	.size		__nv_reservedSMEM_offset_0_alias, 0, 64
	.other		__nv_reservedSMEM_offset_0_alias,@"STO_CUDA_RESERVED_SHARED STV_DEFAULT"
__nv_reservedSMEM_offset_0_alias:
	.zero		0
	.zero		64


//--------------------- .nv.constant0._Z15gpu_monte_carloPfP17curandStateXORWOW --------------------------
	.section	.nv.constant0._Z15gpu_monte_carloPfP17curandStateXORWOW,"a",@progbits
	.sectionflags	@""
	.align	4
.nv.constant0._Z15gpu_monte_carloPfP17curandStateXORWOW:
	.zero		912


//--------------------- SYMBOLS --------------------------

	.type		.nv.reservedSmem.offset0,@object
	.size		.nv.reservedSmem.offset0,0x4
